// auto-generated by cutlass_sweep.conv — config: {"arch": "sm_90", "cluster_m": 2, "cluster_n": 1, "conv_kind": "fprop", "dtype": "bf16", "ndim": 2, "tile_k": 32, "tile_m": 256, "tile_n": 64}
#include "cutlass/cutlass.h"
#include "cute/tensor.hpp"
#include "cutlass/kernel_hardware_info.hpp"
#include "cutlass/conv/convolution.h"
#include "cutlass/conv/dispatch_policy.hpp"
#include "cutlass/conv/collective/collective_builder.hpp"
#include "cutlass/conv/kernel/conv_universal.hpp"
#include "cutlass/conv/device/conv_universal_adapter.hpp"
#include "cutlass/epilogue/collective/collective_builder.hpp"

using namespace cute;
using Elem = cutlass::bfloat16_t;
using Acc  = float;
using LayoutAB = cutlass::layout::TensorNHWC;
using LayoutC  = cutlass::layout::TensorNHWC;
constexpr auto ConvOp = cutlass::conv::Operator::kFprop;
using TileShape    = Shape<_256, _64, Shape<_32>>;
using ClusterShape = Shape<_2, _1, _1>;

using CollectiveEpilogue = typename cutlass::epilogue::collective::CollectiveBuilder<
    cutlass::arch::Sm90, cutlass::arch::OpClassTensorOp,
    TileShape, ClusterShape,
    cutlass::epilogue::collective::EpilogueTileAuto,
    Acc, Acc,
    Elem, LayoutC, 128 / cutlass::sizeof_bits<Elem>::value,
    Elem, LayoutC, 128 / cutlass::sizeof_bits<Elem>::value,
    cutlass::epilogue::collective::EpilogueScheduleAuto
  >::CollectiveOp;

using CollectiveMainloop = typename cutlass::conv::collective::CollectiveBuilder<
    cutlass::arch::Sm90, cutlass::arch::OpClassTensorOp, ConvOp,
    Elem, LayoutAB, 128 / cutlass::sizeof_bits<Elem>::value,
    Elem, LayoutAB, 128 / cutlass::sizeof_bits<Elem>::value,
    Acc,
    TileShape, ClusterShape,
    cutlass::conv::collective::StageCountAutoCarveout<
        static_cast<int>(sizeof(typename CollectiveEpilogue::SharedStorage))>,
    cutlass::conv::collective::KernelScheduleAuto
  >::CollectiveOp;

using ProblemShape = cutlass::conv::ConvProblemShape<
    ConvOp, CollectiveMainloop::DispatchPolicy::NumSpatialDimensions>;
using ConvKernel = cutlass::conv::kernel::ConvUniversal<
    ProblemShape, CollectiveMainloop, CollectiveEpilogue>;
using Conv = cutlass::conv::device::ConvUniversalAdapter<ConvKernel>;

auto* _anchor = &cutlass::device_kernel<ConvKernel>;


// ===== COMPILED SASS (sm_90a) =====

	.target	sm_90a

	.elftype	@"ET_EXEC"


//--------------------- .note.nv.tkinfo           --------------------------
	.section	.note.nv.tkinfo,"",@"SHT_NOTE"
	.sectionflags	@"SHF_NOTE_NV_TKINFO"
	.tkinfo
        /*0018*/ 	.word	0x00000002
        /*0030*/ 	.string	""
        /*0030*/ 	.string	"ptxas"
        /*0030*/ 	.string	"Cuda compilation tools, release 13.0, V13.0.88"
        /*0030*/ 	.string	"Build cuda_13.0.r13.0/compiler.36424714_0"
        /*0030*/ 	.string	"-arch sm_90a -m 64 "



//--------------------- .note.nv.cuinfo           --------------------------
	.section	.note.nv.cuinfo,"",@"SHT_NOTE"
	.sectionflags	@"SHF_NOTE_NV_CUINFO"
        /*0018*/ 	.short	0x0002
        /*001a*/ 	.short	0x005a
        /*001c*/ 	.short	0x0082
	.zero		2


//--------------------- .nv.info                  --------------------------
	.section	.nv.info,"",@"SHT_CUDA_INFO"
	.align	4


	//----- nvinfo : EIATTR_REGCOUNT
	.align		4
        /*0000*/ 	.byte	0x04, 0x2f
        /*0002*/ 	.short	(.L_12 - .L_11)
	.align		4
.L_11:
        /*0004*/ 	.word	index@(_ZN7cutlass13device_kernelINS_4conv6kernel13ConvUniversalINS1_16ConvProblemShapeILNS1_8OperatorE0ELi2EEENS1_10collective14CollectiveConvINS1_46MainloopSm90TmaGmmaWarpSpecializedImplicitGemmILS5_0ELi11ELi2EN4cute5tupleIJNSA_1CILi2EEENSC_ILi1EEESE_EEENS1_36KernelImplicitTmaWarpSpecializedSm90ELi1EEENSB_IJNSC_ILi256EEENSC_ILi64EEENSB_IJNSC_ILi32EEEEEEEEENS_10bfloat16_tESN_NSA_8TiledMMAINSA_8MMA_AtomIJNSA_4SM904GMMA27MMA_64x64x16_F32BF16BF16_SSILNSR_5MajorE0ELST_0ELNSR_7ScaleInE1ELSU_1EEEEEENSA_6LayoutINSB_IJSE_SE_SE_EEENSB_IJNSC_ILi0EEESZ_SZ_EEEEENSB_IJNSA_10UnderscoreES12_S12_EEEEENS7_6detail26Sm90ImplicitGemmTileTraitsINSA_20SM90_TMA_LOAD_IM2COLENSA_14ComposedLayoutINSA_7SwizzleILi2ELi4ELi3EEENSA_18smem_ptr_flag_bitsILi16EEENSX_INSB_IJNSB_IJNSC_ILi8EEESK_EEENSB_IJSK_SE_EEENSB_IJSE_NSC_ILi11EEEEEEEEENSB_IJNSB_IJSK_SI_EEENSB_IJSE_SZ_EEENSB_IJSZ_NSC_ILi8192EEEEEEEEEEEEEvEENS16_INSA_23SM90_TMA_LOAD_MULTICASTENS18_IS1A_S1C_NSX_INSB_IJNSB_IJS1D_S1D_EEES1F_S1H_EEENSB_IJS1J_S1K_NSB_IJSZ_NSC_ILi2048EEEEEEEEEEEEEvEEEENS_8epilogue10collective6detail29Sm90TmaWarpSpecializedAdapterINS22_15DefaultEpilogueISN_NSB_IJNSB_IJlllEEESE_SZ_EEES27_NS21_6thread17LinearCombinationISN_Li1EffLNS28_9ScaleType4KindE0ELNS_15FloatRoundStyleE2ESN_EENS_4gemm15EpilogueDefaultEEEEEvvEEEEvNT_6ParamsE)
        /*0008*/ 	.word	0x0000009a


	//----- nvinfo : EIATTR_FRAME_SIZE
	.align		4
.L_12:
        /*000c*/ 	.byte	0x04, 0x11
        /*000e*/ 	.short	(.L_14 - .L_13)
	.align		4
.L_13:
        /*0010*/ 	.word	index@(_ZN7cutlass13device_kernelINS_4conv6kernel13ConvUniversalINS1_16ConvProblemShapeILNS1_8OperatorE0ELi2EEENS1_10collective14CollectiveConvINS1_46MainloopSm90TmaGmmaWarpSpecializedImplicitGemmILS5_0ELi11ELi2EN4cute5tupleIJNSA_1CILi2EEENSC_ILi1EEESE_EEENS1_36KernelImplicitTmaWarpSpecializedSm90ELi1EEENSB_IJNSC_ILi256EEENSC_ILi64EEENSB_IJNSC_ILi32EEEEEEEEENS_10bfloat16_tESN_NSA_8TiledMMAINSA_8MMA_AtomIJNSA_4SM904GMMA27MMA_64x64x16_F32BF16BF16_SSILNSR_5MajorE0ELST_0ELNSR_7ScaleInE1ELSU_1EEEEEENSA_6LayoutINSB_IJSE_SE_SE_EEENSB_IJNSC_ILi0EEESZ_SZ_EEEEENSB_IJNSA_10UnderscoreES12_S12_EEEEENS7_6detail26Sm90ImplicitGemmTileTraitsINSA_20SM90_TMA_LOAD_IM2COLENSA_14ComposedLayoutINSA_7SwizzleILi2ELi4ELi3EEENSA_18smem_ptr_flag_bitsILi16EEENSX_INSB_IJNSB_IJNSC_ILi8EEESK_EEENSB_IJSK_SE_EEENSB_IJSE_NSC_ILi11EEEEEEEEENSB_IJNSB_IJSK_SI_EEENSB_IJSE_SZ_EEENSB_IJSZ_NSC_ILi8192EEEEEEEEEEEEEvEENS16_INSA_23SM90_TMA_LOAD_MULTICASTENS18_IS1A_S1C_NSX_INSB_IJNSB_IJS1D_S1D_EEES1F_S1H_EEENSB_IJS1J_S1K_NSB_IJSZ_NSC_ILi2048EEEEEEEEEEEEEvEEEENS_8epilogue10collective6detail29Sm90TmaWarpSpecializedAdapterINS22_15DefaultEpilogueISN_NSB_IJNSB_IJlllEEESE_SZ_EEES27_NS21_6thread17LinearCombinationISN_Li1EffLNS28_9ScaleType4KindE0ELNS_15FloatRoundStyleE2ESN_EENS_4gemm15EpilogueDefaultEEEEEvvEEEEvNT_6ParamsE)
        /*0014*/ 	.word	0x00000000


	//----- nvinfo : EIATTR_MIN_STACK_SIZE
	.align		4
.L_14:
        /*0018*/ 	.byte	0x04, 0x12
        /*001a*/ 	.short	(.L_16 - .L_15)
	.align		4
.L_15:
        /*001c*/ 	.word	index@(_ZN7cutlass13device_kernelINS_4conv6kernel13ConvUniversalINS1_16ConvProblemShapeILNS1_8OperatorE0ELi2EEENS1_10collective14CollectiveConvINS1_46MainloopSm90TmaGmmaWarpSpecializedImplicitGemmILS5_0ELi11ELi2EN4cute5tupleIJNSA_1CILi2EEENSC_ILi1EEESE_EEENS1_36KernelImplicitTmaWarpSpecializedSm90ELi1EEENSB_IJNSC_ILi256EEENSC_ILi64EEENSB_IJNSC_ILi32EEEEEEEEENS_10bfloat16_tESN_NSA_8TiledMMAINSA_8MMA_AtomIJNSA_4SM904GMMA27MMA_64x64x16_F32BF16BF16_SSILNSR_5MajorE0ELST_0ELNSR_7ScaleInE1ELSU_1EEEEEENSA_6LayoutINSB_IJSE_SE_SE_EEENSB_IJNSC_ILi0EEESZ_SZ_EEEEENSB_IJNSA_10UnderscoreES12_S12_EEEEENS7_6detail26Sm90ImplicitGemmTileTraitsINSA_20SM90_TMA_LOAD_IM2COLENSA_14ComposedLayoutINSA_7SwizzleILi2ELi4ELi3EEENSA_18smem_ptr_flag_bitsILi16EEENSX_INSB_IJNSB_IJNSC_ILi8EEESK_EEENSB_IJSK_SE_EEENSB_IJSE_NSC_ILi11EEEEEEEEENSB_IJNSB_IJSK_SI_EEENSB_IJSE_SZ_EEENSB_IJSZ_NSC_ILi8192EEEEEEEEEEEEEvEENS16_INSA_23SM90_TMA_LOAD_MULTICASTENS18_IS1A_S1C_NSX_INSB_IJNSB_IJS1D_S1D_EEES1F_S1H_EEENSB_IJS1J_S1K_NSB_IJSZ_NSC_ILi2048EEEEEEEEEEEEEvEEEENS_8epilogue10collective6detail29Sm90TmaWarpSpecializedAdapterINS22_15DefaultEpilogueISN_NSB_IJNSB_IJlllEEESE_SZ_EEES27_NS21_6thread17LinearCombinationISN_Li1EffLNS28_9ScaleType4KindE0ELNS_15FloatRoundStyleE2ESN_EENS_4gemm15EpilogueDefaultEEEEEvvEEEEvNT_6ParamsE)
        /*0020*/ 	.word	0x00000000
.L_16:


//--------------------- .nv.compat                --------------------------
	.section	.nv.compat,"",@"SHT_CUDA_COMPAT_INFO"
	.align	4
        /*0000*/ 	.byte	0x02, 0x09, 0x01, 0x00, 0x02, 0x02, 0x04, 0x00, 0x02, 0x05, 0x05, 0x00, 0x03, 0x07, 0x01, 0x01
        /*0010*/ 	.byte	0x02, 0x03, 0x01, 0x00, 0x02, 0x06, 0x01, 0x00, 0x04, 0x0b, 0x08, 0x00, 0x00, 0x00, 0x00, 0x00
        /*0020*/ 	.byte	0x00, 0x00, 0x00, 0x00


//--------------------- .nv.info._ZN7cutlass13device_kernelINS_4conv6kernel13ConvUniversalINS1_16ConvProblemShapeILNS1_8OperatorE0ELi2EEENS1_10collective14CollectiveConvINS1_46MainloopSm90TmaGmmaWarpSpecializedImplicitGemmILS5_0ELi11ELi2EN4cute5tupleIJNSA_1CILi2EEENSC_ILi1EEESE_EEENS1_36KernelImplicitTmaWarpSpecializedSm90ELi1EEENSB_IJNSC_ILi256EEENSC_ILi64EEENSB_IJNSC_ILi32EEEEEEEEENS_10bfloat16_tESN_NSA_8TiledMMAINSA_8MMA_AtomIJNSA_4SM904GMMA27MMA_64x64x16_F32BF16BF16_SSILNSR_5MajorE0ELST_0ELNSR_7ScaleInE1ELSU_1EEEEEENSA_6LayoutINSB_IJSE_SE_SE_EEENSB_IJNSC_ILi0EEESZ_SZ_EEEEENSB_IJNSA_10UnderscoreES12_S12_EEEEENS7_6detail26Sm90ImplicitGemmTileTraitsINSA_20SM90_TMA_LOAD_IM2COLENSA_14ComposedLayoutINSA_7SwizzleILi2ELi4ELi3EEENSA_18smem_ptr_flag_bitsILi16EEENSX_INSB_IJNSB_IJNSC_ILi8EEESK_EEENSB_IJSK_SE_EEENSB_IJSE_NSC_ILi11EEEEEEEEENSB_IJNSB_IJSK_SI_EEENSB_IJSE_SZ_EEENSB_IJSZ_NSC_ILi8192EEEEEEEEEEEEEvEENS16_INSA_23SM90_TMA_LOAD_MULTICASTENS18_IS1A_S1C_NSX_INSB_IJNSB_IJS1D_S1D_EEES1F_S1H_EEENSB_IJS1J_S1K_NSB_IJSZ_NSC_ILi2048EEEEEEEEEEEEEvEEEENS_8epilogue10collective6detail29Sm90TmaWarpSpecializedAdapterINS22_15DefaultEpilogueISN_NSB_IJNSB_IJlllEEESE_SZ_EEES27_NS21_6thread17LinearCombinationISN_Li1EffLNS28_9ScaleType4KindE0ELNS_15FloatRoundStyleE2ESN_EENS_4gemm15EpilogueDefaultEEEEEvvEEEEvNT_6ParamsE --------------------------
	.section	.nv.info._ZN7cutlass13device_kernelINS_4conv6kernel13ConvUniversalINS1_16ConvProblemShapeILNS1_8OperatorE0ELi2EEENS1_10collective14CollectiveConvINS1_46MainloopSm90TmaGmmaWarpSpecializedImplicitGemmILS5_0ELi11ELi2EN4cute5tupleIJNSA_1CILi2EEENSC_ILi1EEESE_EEENS1_36KernelImplicitTmaWarpSpecializedSm90ELi1EEENSB_IJNSC_ILi256EEENSC_ILi64EEENSB_IJNSC_ILi32EEEEEEEEENS_10bfloat16_tESN_NSA_8TiledMMAINSA_8MMA_AtomIJNSA_4SM904GMMA27MMA_64x64x16_F32BF16BF16_SSILNSR_5MajorE0ELST_0ELNSR_7ScaleInE1ELSU_1EEEEEENSA_6LayoutINSB_IJSE_SE_SE_EEENSB_IJNSC_ILi0EEESZ_SZ_EEEEENSB_IJNSA_10UnderscoreES12_S12_EEEEENS7_6detail26Sm90ImplicitGemmTileTraitsINSA_20SM90_TMA_LOAD_IM2COLENSA_14ComposedLayoutINSA_7SwizzleILi2ELi4ELi3EEENSA_18smem_ptr_flag_bitsILi16EEENSX_INSB_IJNSB_IJNSC_ILi8EEESK_EEENSB_IJSK_SE_EEENSB_IJSE_NSC_ILi11EEEEEEEEENSB_IJNSB_IJSK_SI_EEENSB_IJSE_SZ_EEENSB_IJSZ_NSC_ILi8192EEEEEEEEEEEEEvEENS16_INSA_23SM90_TMA_LOAD_MULTICASTENS18_IS1A_S1C_NSX_INSB_IJNSB_IJS1D_S1D_EEES1F_S1H_EEENSB_IJS1J_S1K_NSB_IJSZ_NSC_ILi2048EEEEEEEEEEEEEvEEEENS_8epilogue10collective6detail29Sm90TmaWarpSpecializedAdapterINS22_15DefaultEpilogueISN_NSB_IJNSB_IJlllEEESE_SZ_EEES27_NS21_6thread17LinearCombinationISN_Li1EffLNS28_9ScaleType4KindE0ELNS_15FloatRoundStyleE2ESN_EENS_4gemm15EpilogueDefaultEEEEEvvEEEEvNT_6ParamsE,"",@"SHT_CUDA_INFO"
	.sectionflags	@""
	.align	4


	//----- nvinfo : EIATTR_CUDA_API_VERSION
	.align		4
        /*0000*/ 	.byte	0x04, 0x37
        /*0002*/ 	.short	(.L_18 - .L_17)
.L_17:
        /*0004*/ 	.word	0x00000082


	//----- nvinfo : EIATTR_KPARAM_INFO
	.align		4
.L_18:
        /*0008*/ 	.byte	0x04, 0x17
        /*000a*/ 	.short	(.L_20 - .L_19)
.L_19:
        /*000c*/ 	.word	0x00000000
        /*0010*/ 	.short	0x0000
        /*0012*/ 	.short	0x0070
        /*0014*/ 	.byte	0x00, 0xf0, 0x01, 0x0e


	//----- nvinfo : EIATTR_SPARSE_MMA_MASK
	.align		4
.L_20:
        /*0018*/ 	.byte	0x03, 0x50
        /*001a*/ 	.short	0x0000


	//----- nvinfo : EIATTR_MAXREG_COUNT
	.align		4
        /*001c*/ 	.byte	0x03, 0x1b
        /*001e*/ 	.short	0x00ff


	//----- nvinfo : EIATTR_NUM_BARRIERS
	.align		4
        /*0020*/ 	.byte	0x02, 0x4c
        /*0022*/ 	.byte	0x01
	.zero		1


	//----- nvinfo : EIATTR_MERCURY_ISA_VERSION
	.align		4
        /*0024*/ 	.byte	0x03, 0x5f
        /*0026*/ 	.short	0x0101


	//----- nvinfo : EIATTR_COOP_GROUP_MASK_REGIDS
	.align		4
        /*0028*/ 	.byte	0x04, 0x29
        /*002a*/ 	.short	(.L_22 - .L_21)


	//   ....[0]....
.L_21:
        /*002c*/ 	.word	0xffffffff


	//   ....[1]....
        /*0030*/ 	.word	0xffffffff


	//   ....[2]....
        /*0034*/ 	.word	0xffffffff


	//   ....[3]....
        /*0038*/ 	.word	0xffffffff


	//----- nvinfo : EIATTR_COOP_GROUP_INSTR_OFFSETS
	.align		4
.L_22:
        /*003c*/ 	.byte	0x04, 0x28
        /*003e*/ 	.short	(.L_24 - .L_23)


	//   ....[0]....
.L_23:
        /*0040*/ 	.word	0x00000070


	//   ....[1]....
        /*0044*/ 	.word	0x00000080


	//   ....[2]....
        /*0048*/ 	.word	0x00000140


	//   ....[3]....
        /*004c*/ 	.word	0x000007b0


	//----- nvinfo : EIATTR_MBARRIER_INSTR_OFFSETS
	.align		4
.L_24:
        /*0050*/ 	.byte	0x04, 0x39
        /*0052*/ 	.short	(.L_26 - .L_25)


	//   ....[0]....
.L_25:
        /*0054*/ 	.word	0x00000310
        /*0058*/ 	.word	0x000000ff
        /*005c*/ 	.word	0x00037000
        /*0060*/ 	.short	0x0100
        /*0062*/ 	.byte	0x08
	.zero		1


	//   ....[1]....
        /*0064*/ 	.word	0x00000320
        /*0068*/ 	.word	0x000000ff
        /*006c*/ 	.word	0x00037058
        /*0070*/ 	.short	0x0100
        /*0072*/ 	.byte	0x08
	.zero		1


	//   ....[2]....
        /*0074*/ 	.word	0x00000330
        /*0078*/ 	.word	0x000000ff
        /*007c*/ 	.word	0x00037008
        /*0080*/ 	.short	0x0100
        /*0082*/ 	.byte	0x08
	.zero		1


	//   ....[3]....
        /*0084*/ 	.word	0x00000340
        /*0088*/ 	.word	0x000000ff
        /*008c*/ 	.word	0x00037060
        /*0090*/ 	.short	0x0100
        /*0092*/ 	.byte	0x08
	.zero		1


	//   ....[4]....
        /*0094*/ 	.word	0x00000350
        /*0098*/ 	.word	0x000000ff
        /*009c*/ 	.word	0x00037010
        /*00a0*/ 	.short	0x0100
        /*00a2*/ 	.byte	0x08
	.zero		1


	//   ....[5]....
        /*00a4*/ 	.word	0x00000360
        /*00a8*/ 	.word	0x000000ff
        /*00ac*/ 	.word	0x00037068
        /*00b0*/ 	.short	0x0100
        /*00b2*/ 	.byte	0x08
	.zero		1


	//   ....[6]....
        /*00b4*/ 	.word	0x00000370
        /*00b8*/ 	.word	0x000000ff
        /*00bc*/ 	.word	0x00037018
        /*00c0*/ 	.short	0x0100
        /*00c2*/ 	.byte	0x08
	.zero		1


	//   ....[7]....
        /*00c4*/ 	.word	0x00000380
        /*00c8*/ 	.word	0x000000ff
        /*00cc*/ 	.word	0x00037070
        /*00d0*/ 	.short	0x0100
        /*00d2*/ 	.byte	0x08
	.zero		1


	//   ....[8]....
        /*00d4*/ 	.word	0x00000390
        /*00d8*/ 	.word	0x000000ff
        /*00dc*/ 	.word	0x00037020
        /*00e0*/ 	.short	0x0100
        /*00e2*/ 	.byte	0x08
	.zero		1


	//   ....[9]....
        /*00e4*/ 	.word	0x000003a0
        /*00e8*/ 	.word	0x000000ff
        /*00ec*/ 	.word	0x00037078
        /*00f0*/ 	.short	0x0100
        /*00f2*/ 	.byte	0x08
	.zero		1


	//   ....[10]....
        /*00f4*/ 	.word	0x000003b0
        /*00f8*/ 	.word	0x000000ff
        /*00fc*/ 	.word	0x00037028
        /*0100*/ 	.short	0x0100
        /*0102*/ 	.byte	0x08
	.zero		1


	//   ....[11]....
        /*0104*/ 	.word	0x000003c0
        /*0108*/ 	.word	0x000000ff
        /*010c*/ 	.word	0x00037080
        /*0110*/ 	.short	0x0100
        /*0112*/ 	.byte	0x08
	.zero		1


	//   ....[12]....
        /*0114*/ 	.word	0x000003d0
        /*0118*/ 	.word	0x000000ff
        /*011c*/ 	.word	0x00037030
        /*0120*/ 	.short	0x0100
        /*0122*/ 	.byte	0x08
	.zero		1


	//   ....[13]....
        /*0124*/ 	.word	0x000003e0
        /*0128*/ 	.word	0x000000ff
        /*012c*/ 	.word	0x00037088
        /*0130*/ 	.short	0x0100
        /*0132*/ 	.byte	0x08
	.zero		1


	//   ....[14]....
        /*0134*/ 	.word	0x000003f0
        /*0138*/ 	.word	0x000000ff
        /*013c*/ 	.word	0x00037038
        /*0140*/ 	.short	0x0100
        /*0142*/ 	.byte	0x08
	.zero		1


	//   ....[15]....
        /*0144*/ 	.word	0x00000400
        /*0148*/ 	.word	0x000000ff
        /*014c*/ 	.word	0x00037090
        /*0150*/ 	.short	0x0100
        /*0152*/ 	.byte	0x08
	.zero		1


	//   ....[16]....
        /*0154*/ 	.word	0x00000410
        /*0158*/ 	.word	0x000000ff
        /*015c*/ 	.word	0x00037040
        /*0160*/ 	.short	0x0100
        /*0162*/ 	.byte	0x08
	.zero		1


	//   ....[17]....
        /*0164*/ 	.word	0x00000420
        /*0168*/ 	.word	0x000000ff
        /*016c*/ 	.word	0x00037098
        /*0170*/ 	.short	0x0100
        /*0172*/ 	.byte	0x08
	.zero		1


	//   ....[18]....
        /*0174*/ 	.word	0x00000430
        /*0178*/ 	.word	0x000000ff
        /*017c*/ 	.word	0x00037048
        /*0180*/ 	.short	0x0100
        /*0182*/ 	.byte	0x08
	.zero		1


	//   ....[19]....
        /*0184*/ 	.word	0x00000440
        /*0188*/ 	.word	0x000000ff
        /*018c*/ 	.word	0x000370a0
        /*0190*/ 	.short	0x0100
        /*0192*/ 	.byte	0x08
	.zero		1


	//   ....[20]....
        /*0194*/ 	.word	0x00000450
        /*0198*/ 	.word	0x000000ff
        /*019c*/ 	.word	0x00037050
        /*01a0*/ 	.short	0x0100
        /*01a2*/ 	.byte	0x08
	.zero		1


	//   ....[21]....
        /*01a4*/ 	.word	0x00000460
        /*01a8*/ 	.word	0x000000ff
        /*01ac*/ 	.word	0x000370a8
        /*01b0*/ 	.short	0x0100
        /*01b2*/ 	.byte	0x08
	.zero		1


	//   ....[22]....
        /*01b4*/ 	.word	0x00001000
        /*01b8*/ 	.word	0x00000008
        /*01bc*/ 	.word	0x00037000
        /*01c0*/ 	.short	0x010a
        /*01c2*/ 	.byte	0x3f
	.zero		1


	//   ....[23]....
        /*01c4*/ 	.word	0x00001480
        /*01c8*/ 	.word	0x0000000a
        /*01cc*/ 	.word	0x00037000
        /*01d0*/ 	.short	0x010a
        /*01d2*/ 	.byte	0x3f
	.zero		1


	//   ....[24]....
        /*01d4*/ 	.word	0x00001780
        /*01d8*/ 	.word	0x00000009
        /*01dc*/ 	.word	0x00000000
        /*01e0*/ 	.short	0x0101
        /*01e2*/ 	.byte	0x3f
	.zero		1


	//   ....[25]....
        /*01e4*/ 	.word	0x000019b0
        /*01e8*/ 	.word	0x00000005
        /*01ec*/ 	.word	0x00000000
        /*01f0*/ 	.short	0x0101
        /*01f2*/ 	.byte	0x3f
	.zero		1


	//   ....[26]....
        /*01f4*/ 	.word	0x0000c030
        /*01f8*/ 	.word	0x0000000f
        /*01fc*/ 	.word	0x00037058
        /*0200*/ 	.short	0x010a
        /*0202*/ 	.byte	0x3f
	.zero		1


	//   ....[27]....
        /*0204*/ 	.word	0x0000c700
        /*0208*/ 	.word	0x00000003
        /*020c*/ 	.word	0x00000000
        /*0210*/ 	.short	0x010a
        /*0212*/ 	.byte	0x3f
	.zero		1


	//   ....[28]....
        /*0214*/ 	.word	0x0000c7b0
        /*0218*/ 	.word	0x00000000
        /*021c*/ 	.word	0x00000000
        /*0220*/ 	.short	0x010a
        /*0222*/ 	.byte	0x3f
	.zero		1


	//   ....[29]....
        /*0224*/ 	.word	0x0000c860
        /*0228*/ 	.word	0x00000000
        /*022c*/ 	.word	0x00000000
        /*0230*/ 	.short	0x010a
        /*0232*/ 	.byte	0x3f
	.zero		1


	//   ....[30]....
        /*0234*/ 	.word	0x0000c910
        /*0238*/ 	.word	0x00000000
        /*023c*/ 	.word	0x00000000
        /*0240*/ 	.short	0x010a
        /*0242*/ 	.byte	0x3f
	.zero		1


	//   ....[31]....
        /*0244*/ 	.word	0x0000c9c0
        /*0248*/ 	.word	0x00000000
        /*024c*/ 	.word	0x00000000
        /*0250*/ 	.short	0x010a
        /*0252*/ 	.byte	0x3f
	.zero		1


	//   ....[32]....
        /*0254*/ 	.word	0x0000ca70
        /*0258*/ 	.word	0x00000000
        /*025c*/ 	.word	0x00000000
        /*0260*/ 	.short	0x010a
        /*0262*/ 	.byte	0x3f
	.zero		1


	//   ....[33]....
        /*0264*/ 	.word	0x0000cb20
        /*0268*/ 	.word	0x00000000
        /*026c*/ 	.word	0x00000000
        /*0270*/ 	.short	0x010a
        /*0272*/ 	.byte	0x3f
	.zero		1


	//   ....[34]....
        /*0274*/ 	.word	0x0000cbd0
        /*0278*/ 	.word	0x00000000
        /*027c*/ 	.word	0x00000000
        /*0280*/ 	.short	0x010a
        /*0282*/ 	.byte	0x3f
	.zero		1


	//   ....[35]....
        /*0284*/ 	.word	0x0000cc80
        /*0288*/ 	.word	0x00000000
        /*028c*/ 	.word	0x00000000
        /*0290*/ 	.short	0x010a
        /*0292*/ 	.byte	0x3f
	.zero		1


	//   ....[36]....
        /*0294*/ 	.word	0x0000cd30
        /*0298*/ 	.word	0x00000000
        /*029c*/ 	.word	0x00000000
        /*02a0*/ 	.short	0x010a
        /*02a2*/ 	.byte	0x3f
	.zero		1


	//   ....[37]....
        /*02a4*/ 	.word	0x0000cde0
        /*02a8*/ 	.word	0x00000005
        /*02ac*/ 	.word	0x00000000
        /*02b0*/ 	.short	0x010a
        /*02b2*/ 	.byte	0x3f
	.zero		1


	//----- nvinfo : EIATTR_NUM_MBARRIERS
	.align		4
.L_26:
        /*02b4*/ 	.byte	0x03, 0x38
        /*02b6*/ 	.short	0x0016


	//----- nvinfo : EIATTR_EXIT_INSTR_OFFSETS
	.align		4
        /*02b8*/ 	.byte	0x04, 0x1c
        /*02ba*/ 	.short	(.L_28 - .L_27)


	//   ....[0]....
.L_27:
        /*02bc*/ 	.word	0x00000b30


	//   ....[1]....
        /*02c0*/ 	.word	0x00001ab0


	//   ....[2]....
        /*02c4*/ 	.word	0x00008b50


	//   ....[3]....
        /*02c8*/ 	.word	0x00008b90


	//   ....[4]....
        /*02cc*/ 	.word	0x0000bde0


	//   ....[5]....
        /*02d0*/ 	.word	0x0000be20


	//   ....[6]....
        /*02d4*/ 	.word	0x0000be40


	//   ....[7]....
        /*02d8*/ 	.word	0x0000c5f0


	//   ....[8]....
        /*02dc*/ 	.word	0x0000ce10


	//----- nvinfo : EIATTR_MAX_THREADS
	.align		4
.L_28:
        /*02e0*/ 	.byte	0x04, 0x05
        /*02e2*/ 	.short	(.L_30 - .L_29)
.L_29:
        /*02e4*/ 	.word	0x00000100
        /*02e8*/ 	.word	0x00000001
        /*02ec*/ 	.word	0x00000001


	//----- nvinfo : EIATTR_CRS_STACK_SIZE
	.align		4
.L_30:
        /*02f0*/ 	.byte	0x04, 0x1e
        /*02f2*/ 	.short	(.L_32 - .L_31)
.L_31:
        /*02f4*/ 	.word	0x00000000


	//----- nvinfo : EIATTR_CBANK_PARAM_SIZE
	.align		4
.L_32:
        /*02f8*/ 	.byte	0x03, 0x19
        /*02fa*/ 	.short	0x03f0


	//----- nvinfo : EIATTR_PARAM_CBANK
	.align		4
        /*02fc*/ 	.byte	0x04, 0x0a
        /*02fe*/ 	.short	(.L_34 - .L_33)
	.align		4
.L_33:
        /*0300*/ 	.word	index@(.nv.constant0._ZN7cutlass13device_kernelINS_4conv6kernel13ConvUniversalINS1_16ConvProblemShapeILNS1_8OperatorE0ELi2EEENS1_10collective14CollectiveConvINS1_46MainloopSm90TmaGmmaWarpSpecializedImplicitGemmILS5_0ELi11ELi2EN4cute5tupleIJNSA_1CILi2EEENSC_ILi1EEESE_EEENS1_36KernelImplicitTmaWarpSpecializedSm90ELi1EEENSB_IJNSC_ILi256EEENSC_ILi64EEENSB_IJNSC_ILi32EEEEEEEEENS_10bfloat16_tESN_NSA_8TiledMMAINSA_8MMA_AtomIJNSA_4SM904GMMA27MMA_64x64x16_F32BF16BF16_SSILNSR_5MajorE0ELST_0ELNSR_7ScaleInE1ELSU_1EEEEEENSA_6LayoutINSB_IJSE_SE_SE_EEENSB_IJNSC_ILi0EEESZ_SZ_EEEEENSB_IJNSA_10UnderscoreES12_S12_EEEEENS7_6detail26Sm90ImplicitGemmTileTraitsINSA_20SM90_TMA_LOAD_IM2COLENSA_14ComposedLayoutINSA_7SwizzleILi2ELi4ELi3EEENSA_18smem_ptr_flag_bitsILi16EEENSX_INSB_IJNSB_IJNSC_ILi8EEESK_EEENSB_IJSK_SE_EEENSB_IJSE_NSC_ILi11EEEEEEEEENSB_IJNSB_IJSK_SI_EEENSB_IJSE_SZ_EEENSB_IJSZ_NSC_ILi8192EEEEEEEEEEEEEvEENS16_INSA_23SM90_TMA_LOAD_MULTICASTENS18_IS1A_S1C_NSX_INSB_IJNSB_IJS1D_S1D_EEES1F_S1H_EEENSB_IJS1J_S1K_NSB_IJSZ_NSC_ILi2048EEEEEEEEEEEEEvEEEENS_8epilogue10collective6detail29Sm90TmaWarpSpecializedAdapterINS22_15DefaultEpilogueISN_NSB_IJNSB_IJlllEEESE_SZ_EEES27_NS21_6thread17LinearCombinationISN_Li1EffLNS28_9ScaleType4KindE0ELNS_15FloatRoundStyleE2ESN_EENS_4gemm15EpilogueDefaultEEEEEvvEEEEvNT_6ParamsE)
        /*0304*/ 	.short	0x0210
        /*0306*/ 	.short	0x03f0


	//----- nvinfo : EIATTR_SW_WAR
	.align		4
.L_34:
        /*0308*/ 	.byte	0x04, 0x36
        /*030a*/ 	.short	(.L_36 - .L_35)
.L_35:
        /*030c*/ 	.word	0x00000008
.L_36:


//--------------------- .nv.callgraph             --------------------------
	.section	.nv.callgraph,"",@"SHT_CUDA_CALLGRAPH"
	.align	4
	.sectionentsize	8
	.align		4
        /*0000*/ 	.word	0x00000000
	.align		4
        /*0004*/ 	.word	0xffffffff
	.align		4
        /*0008*/ 	.word	0x00000000
	.align		4
        /*000c*/ 	.word	0xfffffffe
	.align		4
        /*0010*/ 	.word	0x00000000
	.align		4
        /*0014*/ 	.word	0xfffffffd
	.align		4
        /*0018*/ 	.word	0x00000000
	.align		4
        /*001c*/ 	.word	0xfffffffc


//--------------------- .nv.constant4             --------------------------
	.section	.nv.constant4,"a",@progbits
	.align	8
	.align		8
.nv.constant4:
        /*0000*/ 	.dword	_ZN39_INTERNAL_6115271d_4_k_cu_feac4d9d_29654cuda3std3__45__cpo5beginE
	.align		8
        /*0008*/ 	.dword	_ZN39_INTERNAL_6115271d_4_k_cu_feac4d9d_29654cuda3std3__45__cpo3endE
	.align		8
        /*0010*/ 	.dword	_ZN39_INTERNAL_6115271d_4_k_cu_feac4d9d_29654cuda3std3__45__cpo6cbeginE
	.align		8
        /*0018*/ 	.dword	_ZN39_INTERNAL_6115271d_4_k_cu_feac4d9d_29654cuda3std3__45__cpo4cendE
	.align		8
        /*0020*/ 	.dword	_ZN39_INTERNAL_6115271d_4_k_cu_feac4d9d_29654cuda3std3__441_GLOBAL__N__6115271d_4_k_cu_feac4d9d_29656ignoreE
	.align		8
        /*0028*/ 	.dword	_ZN39_INTERNAL_6115271d_4_k_cu_feac4d9d_29654cuda3std3__419piecewise_constructE
	.align		8
        /*0030*/ 	.dword	_ZN39_INTERNAL_6115271d_4_k_cu_feac4d9d_29654cuda3std3__48in_placeE
	.align		8
        /*0038*/ 	.dword	_ZN39_INTERNAL_6115271d_4_k_cu_feac4d9d_29654cuda3std6ranges3__45__cpo4swapE
	.align		8
        /*0040*/ 	.dword	_ZN39_INTERNAL_6115271d_4_k_cu_feac4d9d_29654cuda3std6ranges3__45__cpo9iter_moveE
	.align		8
        /*0048*/ 	.dword	_ZN39_INTERNAL_6115271d_4_k_cu_feac4d9d_29654cute7productE
	.align		8
        /*0050*/ 	.dword	_ZN39_INTERNAL_6115271d_4_k_cu_feac4d9d_29654cute1_E


//--------------------- .text._ZN7cutlass13device_kernelINS_4conv6kernel13ConvUniversalINS1_16ConvProblemShapeILNS1_8OperatorE0ELi2EEENS1_10collective14CollectiveConvINS1_46MainloopSm90TmaGmmaWarpSpecializedImplicitGemmILS5_0ELi11ELi2EN4cute5tupleIJNSA_1CILi2EEENSC_ILi1EEESE_EEENS1_36KernelImplicitTmaWarpSpecializedSm90ELi1EEENSB_IJNSC_ILi256EEENSC_ILi64EEENSB_IJNSC_ILi32EEEEEEEEENS_10bfloat16_tESN_NSA_8TiledMMAINSA_8MMA_AtomIJNSA_4SM904GMMA27MMA_64x64x16_F32BF16BF16_SSILNSR_5MajorE0ELST_0ELNSR_7ScaleInE1ELSU_1EEEEEENSA_6LayoutINSB_IJSE_SE_SE_EEENSB_IJNSC_ILi0EEESZ_SZ_EEEEENSB_IJNSA_10UnderscoreES12_S12_EEEEENS7_6detail26Sm90ImplicitGemmTileTraitsINSA_20SM90_TMA_LOAD_IM2COLENSA_14ComposedLayoutINSA_7SwizzleILi2ELi4ELi3EEENSA_18smem_ptr_flag_bitsILi16EEENSX_INSB_IJNSB_IJNSC_ILi8EEESK_EEENSB_IJSK_SE_EEENSB_IJSE_NSC_ILi11EEEEEEEEENSB_IJNSB_IJSK_SI_EEENSB_IJSE_SZ_EEENSB_IJSZ_NSC_ILi8192EEEEEEEEEEEEEvEENS16_INSA_23SM90_TMA_LOAD_MULTICASTENS18_IS1A_S1C_NSX_INSB_IJNSB_IJS1D_S1D_EEES1F_S1H_EEENSB_IJS1J_S1K_NSB_IJSZ_NSC_ILi2048EEEEEEEEEEEEEvEEEENS_8epilogue10collective6detail29Sm90TmaWarpSpecializedAdapterINS22_15DefaultEpilogueISN_NSB_IJNSB_IJlllEEESE_SZ_EEES27_NS21_6thread17LinearCombinationISN_Li1EffLNS28_9ScaleType4KindE0ELNS_15FloatRoundStyleE2ESN_EENS_4gemm15EpilogueDefaultEEEEEvvEEEEvNT_6ParamsE --------------------------
	.section	.text._ZN7cutlass13device_kernelINS_4conv6kernel13ConvUniversalINS1_16ConvProblemShapeILNS1_8OperatorE0ELi2EEENS1_10collective14CollectiveConvINS1_46MainloopSm90TmaGmmaWarpSpecializedImplicitGemmILS5_0ELi11ELi2EN4cute5tupleIJNSA_1CILi2EEENSC_ILi1EEESE_EEENS1_36KernelImplicitTmaWarpSpecializedSm90ELi1EEENSB_IJNSC_ILi256EEENSC_ILi64EEENSB_IJNSC_ILi32EEEEEEEEENS_10bfloat16_tESN_NSA_8TiledMMAINSA_8MMA_AtomIJNSA_4SM904GMMA27MMA_64x64x16_F32BF16BF16_SSILNSR_5MajorE0ELST_0ELNSR_7ScaleInE1ELSU_1EEEEEENSA_6LayoutINSB_IJSE_SE_SE_EEENSB_IJNSC_ILi0EEESZ_SZ_EEEEENSB_IJNSA_10UnderscoreES12_S12_EEEEENS7_6detail26Sm90ImplicitGemmTileTraitsINSA_20SM90_TMA_LOAD_IM2COLENSA_14ComposedLayoutINSA_7SwizzleILi2ELi4ELi3EEENSA_18smem_ptr_flag_bitsILi16EEENSX_INSB_IJNSB_IJNSC_ILi8EEESK_EEENSB_IJSK_SE_EEENSB_IJSE_NSC_ILi11EEEEEEEEENSB_IJNSB_IJSK_SI_EEENSB_IJSE_SZ_EEENSB_IJSZ_NSC_ILi8192EEEEEEEEEEEEEvEENS16_INSA_23SM90_TMA_LOAD_MULTICASTENS18_IS1A_S1C_NSX_INSB_IJNSB_IJS1D_S1D_EEES1F_S1H_EEENSB_IJS1J_S1K_NSB_IJSZ_NSC_ILi2048EEEEEEEEEEEEEvEEEENS_8epilogue10collective6detail29Sm90TmaWarpSpecializedAdapterINS22_15DefaultEpilogueISN_NSB_IJNSB_IJlllEEESE_SZ_EEES27_NS21_6thread17LinearCombinationISN_Li1EffLNS28_9ScaleType4KindE0ELNS_15FloatRoundStyleE2ESN_EENS_4gemm15EpilogueDefaultEEEEEvvEEEEvNT_6ParamsE,"ax",@progbits
	.align	128
.text._ZN7cutlass13device_kernelINS_4conv6kernel13ConvUniversalINS1_16ConvProblemShapeILNS1_8OperatorE0ELi2EEENS1_10collective14CollectiveConvINS1_46MainloopSm90TmaGmmaWarpSpecializedImplicitGemmILS5_0ELi11ELi2EN4cute5tupleIJNSA_1CILi2EEENSC_ILi1EEESE_EEENS1_36KernelImplicitTmaWarpSpecializedSm90ELi1EEENSB_IJNSC_ILi256EEENSC_ILi64EEENSB_IJNSC_ILi32EEEEEEEEENS_10bfloat16_tESN_NSA_8TiledMMAINSA_8MMA_AtomIJNSA_4SM904GMMA27MMA_64x64x16_F32BF16BF16_SSILNSR_5MajorE0ELST_0ELNSR_7ScaleInE1ELSU_1EEEEEENSA_6LayoutINSB_IJSE_SE_SE_EEENSB_IJNSC_ILi0EEESZ_SZ_EEEEENSB_IJNSA_10UnderscoreES12_S12_EEEEENS7_6detail26Sm90ImplicitGemmTileTraitsINSA_20SM90_TMA_LOAD_IM2COLENSA_14ComposedLayoutINSA_7SwizzleILi2ELi4ELi3EEENSA_18smem_ptr_flag_bitsILi16EEENSX_INSB_IJNSB_IJNSC_ILi8EEESK_EEENSB_IJSK_SE_EEENSB_IJSE_NSC_ILi11EEEEEEEEENSB_IJNSB_IJSK_SI_EEENSB_IJSE_SZ_EEENSB_IJSZ_NSC_ILi8192EEEEEEEEEEEEEvEENS16_INSA_23SM90_TMA_LOAD_MULTICASTENS18_IS1A_S1C_NSX_INSB_IJNSB_IJS1D_S1D_EEES1F_S1H_EEENSB_IJS1J_S1K_NSB_IJSZ_NSC_ILi2048EEEEEEEEEEEEEvEEEENS_8epilogue10collective6detail29Sm90TmaWarpSpecializedAdapterINS22_15DefaultEpilogueISN_NSB_IJNSB_IJlllEEESE_SZ_EEES27_NS21_6thread17LinearCombinationISN_Li1EffLNS28_9ScaleType4KindE0ELNS_15FloatRoundStyleE2ESN_EENS_4gemm15EpilogueDefaultEEEEEvvEEEEvNT_6ParamsE:
        .type           _ZN7cutlass13device_kernelINS_4conv6kernel13ConvUniversalINS1_16ConvProblemShapeILNS1_8OperatorE0ELi2EEENS1_10collective14CollectiveConvINS1_46MainloopSm90TmaGmmaWarpSpecializedImplicitGemmILS5_0ELi11ELi2EN4cute5tupleIJNSA_1CILi2EEENSC_ILi1EEESE_EEENS1_36KernelImplicitTmaWarpSpecializedSm90ELi1EEENSB_IJNSC_ILi256EEENSC_ILi64EEENSB_IJNSC_ILi32EEEEEEEEENS_10bfloat16_tESN_NSA_8TiledMMAINSA_8MMA_AtomIJNSA_4SM904GMMA27MMA_64x64x16_F32BF16BF16_SSILNSR_5MajorE0ELST_0ELNSR_7ScaleInE1ELSU_1EEEEEENSA_6LayoutINSB_IJSE_SE_SE_EEENSB_IJNSC_ILi0EEESZ_SZ_EEEEENSB_IJNSA_10UnderscoreES12_S12_EEEEENS7_6detail26Sm90ImplicitGemmTileTraitsINSA_20SM90_TMA_LOAD_IM2COLENSA_14ComposedLayoutINSA_7SwizzleILi2ELi4ELi3EEENSA_18smem_ptr_flag_bitsILi16EEENSX_INSB_IJNSB_IJNSC_ILi8EEESK_EEENSB_IJSK_SE_EEENSB_IJSE_NSC_ILi11EEEEEEEEENSB_IJNSB_IJSK_SI_EEENSB_IJSE_SZ_EEENSB_IJSZ_NSC_ILi8192EEEEEEEEEEEEEvEENS16_INSA_23SM90_TMA_LOAD_MULTICASTENS18_IS1A_S1C_NSX_INSB_IJNSB_IJS1D_S1D_EEES1F_S1H_EEENSB_IJS1J_S1K_NSB_IJSZ_NSC_ILi2048EEEEEEEEEEEEEvEEEENS_8epilogue10collective6detail29Sm90TmaWarpSpecializedAdapterINS22_15DefaultEpilogueISN_NSB_IJNSB_IJlllEEESE_SZ_EEES27_NS21_6thread17LinearCombinationISN_Li1EffLNS28_9ScaleType4KindE0ELNS_15FloatRoundStyleE2ESN_EENS_4gemm15EpilogueDefaultEEEEEvvEEEEvNT_6ParamsE,@function
        .size           _ZN7cutlass13device_kernelINS_4conv6kernel13ConvUniversalINS1_16ConvProblemShapeILNS1_8OperatorE0ELi2EEENS1_10collective14CollectiveConvINS1_46MainloopSm90TmaGmmaWarpSpecializedImplicitGemmILS5_0ELi11ELi2EN4cute5tupleIJNSA_1CILi2EEENSC_ILi1EEESE_EEENS1_36KernelImplicitTmaWarpSpecializedSm90ELi1EEENSB_IJNSC_ILi256EEENSC_ILi64EEENSB_IJNSC_ILi32EEEEEEEEENS_10bfloat16_tESN_NSA_8TiledMMAINSA_8MMA_AtomIJNSA_4SM904GMMA27MMA_64x64x16_F32BF16BF16_SSILNSR_5MajorE0ELST_0ELNSR_7ScaleInE1ELSU_1EEEEEENSA_6LayoutINSB_IJSE_SE_SE_EEENSB_IJNSC_ILi0EEESZ_SZ_EEEEENSB_IJNSA_10UnderscoreES12_S12_EEEEENS7_6detail26Sm90ImplicitGemmTileTraitsINSA_20SM90_TMA_LOAD_IM2COLENSA_14ComposedLayoutINSA_7SwizzleILi2ELi4ELi3EEENSA_18smem_ptr_flag_bitsILi16EEENSX_INSB_IJNSB_IJNSC_ILi8EEESK_EEENSB_IJSK_SE_EEENSB_IJSE_NSC_ILi11EEEEEEEEENSB_IJNSB_IJSK_SI_EEENSB_IJSE_SZ_EEENSB_IJSZ_NSC_ILi8192EEEEEEEEEEEEEvEENS16_INSA_23SM90_TMA_LOAD_MULTICASTENS18_IS1A_S1C_NSX_INSB_IJNSB_IJS1D_S1D_EEES1F_S1H_EEENSB_IJS1J_S1K_NSB_IJSZ_NSC_ILi2048EEEEEEEEEEEEEvEEEENS_8epilogue10collective6detail29Sm90TmaWarpSpecializedAdapterINS22_15DefaultEpilogueISN_NSB_IJNSB_IJlllEEESE_SZ_EEES27_NS21_6thread17LinearCombinationISN_Li1EffLNS28_9ScaleType4KindE0ELNS_15FloatRoundStyleE2ESN_EENS_4gemm15EpilogueDefaultEEEEEvvEEEEvNT_6ParamsE,(.L_x_267 - _ZN7cutlass13device_kernelINS_4conv6kernel13ConvUniversalINS1_16ConvProblemShapeILNS1_8OperatorE0ELi2EEENS1_10collective14CollectiveConvINS1_46MainloopSm90TmaGmmaWarpSpecializedImplicitGemmILS5_0ELi11ELi2EN4cute5tupleIJNSA_1CILi2EEENSC_ILi1EEESE_EEENS1_36KernelImplicitTmaWarpSpecializedSm90ELi1EEENSB_IJNSC_ILi256EEENSC_ILi64EEENSB_IJNSC_ILi32EEEEEEEEENS_10bfloat16_tESN_NSA_8TiledMMAINSA_8MMA_AtomIJNSA_4SM904GMMA27MMA_64x64x16_F32BF16BF16_SSILNSR_5MajorE0ELST_0ELNSR_7ScaleInE1ELSU_1EEEEEENSA_6LayoutINSB_IJSE_SE_SE_EEENSB_IJNSC_ILi0EEESZ_SZ_EEEEENSB_IJNSA_10UnderscoreES12_S12_EEEEENS7_6detail26Sm90ImplicitGemmTileTraitsINSA_20SM90_TMA_LOAD_IM2COLENSA_14ComposedLayoutINSA_7SwizzleILi2ELi4ELi3EEENSA_18smem_ptr_flag_bitsILi16EEENSX_INSB_IJNSB_IJNSC_ILi8EEESK_EEENSB_IJSK_SE_EEENSB_IJSE_NSC_ILi11EEEEEEEEENSB_IJNSB_IJSK_SI_EEENSB_IJSE_SZ_EEENSB_IJSZ_NSC_ILi8192EEEEEEEEEEEEEvEENS16_INSA_23SM90_TMA_LOAD_MULTICASTENS18_IS1A_S1C_NSX_INSB_IJNSB_IJS1D_S1D_EEES1F_S1H_EEENSB_IJS1J_S1K_NSB_IJSZ_NSC_ILi2048EEEEEEEEEEEEEvEEEENS_8epilogue10collective6detail29Sm90TmaWarpSpecializedAdapterINS22_15DefaultEpilogueISN_NSB_IJNSB_IJlllEEESE_SZ_EEES27_NS21_6thread17LinearCombinationISN_Li1EffLNS28_9ScaleType4KindE0ELNS_15FloatRoundStyleE2ESN_EENS_4gemm15EpilogueDefaultEEEEEvvEEEEvNT_6ParamsE)
        .other          _ZN7cutlass13device_kernelINS_4conv6kernel13ConvUniversalINS1_16ConvProblemShapeILNS1_8OperatorE0ELi2EEENS1_10collective14CollectiveConvINS1_46MainloopSm90TmaGmmaWarpSpecializedImplicitGemmILS5_0ELi11ELi2EN4cute5tupleIJNSA_1CILi2EEENSC_ILi1EEESE_EEENS1_36KernelImplicitTmaWarpSpecializedSm90ELi1EEENSB_IJNSC_ILi256EEENSC_ILi64EEENSB_IJNSC_ILi32EEEEEEEEENS_10bfloat16_tESN_NSA_8TiledMMAINSA_8MMA_AtomIJNSA_4SM904GMMA27MMA_64x64x16_F32BF16BF16_SSILNSR_5MajorE0ELST_0ELNSR_7ScaleInE1ELSU_1EEEEEENSA_6LayoutINSB_IJSE_SE_SE_EEENSB_IJNSC_ILi0EEESZ_SZ_EEEEENSB_IJNSA_10UnderscoreES12_S12_EEEEENS7_6detail26Sm90ImplicitGemmTileTraitsINSA_20SM90_TMA_LOAD_IM2COLENSA_14ComposedLayoutINSA_7SwizzleILi2ELi4ELi3EEENSA_18smem_ptr_flag_bitsILi16EEENSX_INSB_IJNSB_IJNSC_ILi8EEESK_EEENSB_IJSK_SE_EEENSB_IJSE_NSC_ILi11EEEEEEEEENSB_IJNSB_IJSK_SI_EEENSB_IJSE_SZ_EEENSB_IJSZ_NSC_ILi8192EEEEEEEEEEEEEvEENS16_INSA_23SM90_TMA_LOAD_MULTICASTENS18_IS1A_S1C_NSX_INSB_IJNSB_IJS1D_S1D_EEES1F_S1H_EEENSB_IJS1J_S1K_NSB_IJSZ_NSC_ILi2048EEEEEEEEEEEEEvEEEENS_8epilogue10collective6detail29Sm90TmaWarpSpecializedAdapterINS22_15DefaultEpilogueISN_NSB_IJNSB_IJlllEEESE_SZ_EEES27_NS21_6thread17LinearCombinationISN_Li1EffLNS28_9ScaleType4KindE0ELNS_15FloatRoundStyleE2ESN_EENS_4gemm15EpilogueDefaultEEEEEvvEEEEvNT_6ParamsE,@"STO_CUDA_ENTRY STV_DEFAULT"
_ZN7cutlass13device_kernelINS_4conv6kernel13ConvUniversalINS1_16ConvProblemShapeILNS1_8OperatorE0ELi2EEENS1_10collective14CollectiveConvINS1_46MainloopSm90TmaGmmaWarpSpecializedImplicitGemmILS5_0ELi11ELi2EN4cute5tupleIJNSA_1CILi2EEENSC_ILi1EEESE_EEENS1_36KernelImplicitTmaWarpSpecializedSm90ELi1EEENSB_IJNSC_ILi256EEENSC_ILi64EEENSB_IJNSC_ILi32EEEEEEEEENS_10bfloat16_tESN_NSA_8TiledMMAINSA_8MMA_AtomIJNSA_4SM904GMMA27MMA_64x64x16_F32BF16BF16_SSILNSR_5MajorE0ELST_0ELNSR_7ScaleInE1ELSU_1EEEEEENSA_6LayoutINSB_IJSE_SE_SE_EEENSB_IJNSC_ILi0EEESZ_SZ_EEEEENSB_IJNSA_10UnderscoreES12_S12_EEEEENS7_6detail26Sm90ImplicitGemmTileTraitsINSA_20SM90_TMA_LOAD_IM2COLENSA_14ComposedLayoutINSA_7SwizzleILi2ELi4ELi3EEENSA_18smem_ptr_flag_bitsILi16EEENSX_INSB_IJNSB_IJNSC_ILi8EEESK_EEENSB_IJSK_SE_EEENSB_IJSE_NSC_ILi11EEEEEEEEENSB_IJNSB_IJSK_SI_EEENSB_IJSE_SZ_EEENSB_IJSZ_NSC_ILi8192EEEEEEEEEEEEEvEENS16_INSA_23SM90_TMA_LOAD_MULTICASTENS18_IS1A_S1C_NSX_INSB_IJNSB_IJS1D_S1D_EEES1F_S1H_EEENSB_IJS1J_S1K_NSB_IJSZ_NSC_ILi2048EEEEEEEEEEEEEvEEEENS_8epilogue10collective6detail29Sm90TmaWarpSpecializedAdapterINS22_15DefaultEpilogueISN_NSB_IJNSB_IJlllEEESE_SZ_EEES27_NS21_6thread17LinearCombinationISN_Li1EffLNS28_9ScaleType4KindE0ELNS_15FloatRoundStyleE2ESN_EENS_4gemm15EpilogueDefaultEEEEEvvEEEEvNT_6ParamsE:
[----:B------:R-:W-:Y:S01]  /*0000*/  LDC R1, c[0x0][0x28] ;  /* 0x00000a00ff017b82 */ /* 0x000fe20000000800 */
[----:B------:R-:W0:Y:S01]  /*0010*/  S2R R13, SR_TID.X ;  /* 0x00000000000d7919 */ /* 0x000e220000002100 */
[----:B------:R-:W-:Y:S01]  /*0020*/  ELECT P0, URZ, PT ;  /* 0x00000000003f782f */ /* 0x000fe20003800000 */
[----:B------:R-:W-:Y:S01]  /*0030*/  BSSY B0, `(.L_x_0) ;  /* 0x0000010000007945 */ /* 0x000fe20003800000 */
[----:B------:R-:W1:Y:S01]  /*0040*/  S2R R12, SR_CTAID.X ;  /* 0x00000000000c7919 */ /* 0x000e620000002500 */
[--C-:B0-----:R-:W-:Y:S02]  /*0050*/  SHF.R.U32.HI R2, RZ, 0x5, R13.reuse ;  /* 0x00000005ff027819 */ /* 0x101fe4000001160d */
[----:B------:R-:W-:-:S03]  /*0060*/  SHF.R.U32.HI R0, RZ, 0x7, R13 ;  /* 0x00000007ff007819 */ /* 0x000fc6000001160d */
[----:B------:R-:W0:Y:S04]  /*0070*/  SHFL.IDX PT, R4, R2, RZ, 0x1f ;  /* 0x00001fff02047589 */ /* 0x000e2800000e0000 */
[----:B------:R2:W3:Y:S01]  /*0080*/  SHFL.IDX PT, R10, R0, RZ, 0x1f ;  /* 0x00001fff000a7589 */ /* 0x0004e200000e0000 */
[----:B0-----:R-:W-:-:S13]  /*0090*/  ISETP.NE.OR P0, PT, R4, RZ, !P0 ;  /* 0x000000ff0400720c */ /* 0x001fda0004705670 */
[----:B-123--:R-:W-:Y:S05]  /*00a0*/  @P0 BRA `(.L_x_1) ;  /* 0x0000000000200947 */ /* 0x00efea0003800000 */
[----:B------:R-:W-:Y:S02]  /*00b0*/  ULDC.64 UR4, c[0x0][0x198] ;  /* 0x0000660000047ab9 */ /* 0x000fe40000000a00 */
[----:B------:R-:W-:Y:S02]  /*00c0*/  UIADD3 UR6, UP0, UR4, 0xf0, URZ ;  /* 0x000000f004067890 */ /* 0x000fe4000ff1e03f */
[----:B------:R-:W-:Y:S02]  /*00d0*/  UIADD3 UR4, UP1, UR4, 0x1f0, URZ ;  /* 0x000001f004047890 */ /* 0x000fe4000ff3e03f */
[----:B------:R-:W-:Y:S02]  /*00e0*/  UIADD3.X UR7, URZ, UR5, URZ, UP0, !UPT ;  /* 0x000000053f077290 */ /* 0x000fe400087fe43f */
[----:B------:R-:W-:-:S07]  /*00f0*/  UIADD3.X UR5, URZ, UR5, URZ, UP1, !UPT ;  /* 0x000000053f057290 */ /* 0x000fce0008ffe43f */
[----:B------:R0:W-:Y:S02]  /*0100*/  UTMACCTL.PF [UR6] ;  /* 0x00000000060079b9 */ /* 0x0001e40008040000 */
[----:B------:R0:W-:Y:S02]  /*0110*/  UTMACCTL.PF [UR4] ;  /* 0x00000000040079b9 */ /* 0x0001e40008040000 */
[----:B0-----:R-:W-:Y:S01]  /*0120*/  NOP ;  /* 0x0000000000007918 */ /* 0x001fe20000000000 */
.L_x_1:
[----:B------:R-:W-:Y:S05]  /*0130*/  BSYNC B0 ;  /* 0x0000000000007941 */ /* 0x000fea0003800000 */
.L_x_0:
[----:B------:R-:W0:Y:S01]  /*0140*/  SHFL.IDX PT, R2, R2, RZ, 0x1f ;  /* 0x00001fff02027589 */ /* 0x000e2200000e0000 */
[----:B------:R-:W-:Y:S02]  /*0150*/  SHF.R.S32.HI R0, RZ, 0x1f, R13 ;  /* 0x0000001fff007819 */ /* 0x000fe4000001140d */
[----:B------:R-:W-:Y:S01]  /*0160*/  I2FP.F32.U32 R8, R12 ;  /* 0x0000000c00087245 */ /* 0x000fe20000201000 */
[----:B------:R-:W1:Y:S01]  /*0170*/  S2R R16, SR_CTAID.Y ;  /* 0x0000000000107919 */ /* 0x000e620000002600 */
[----:B------:R-:W-:-:S04]  /*0180*/  LEA.HI R0, R0, R13, RZ, 0x7 ;  /* 0x0000000d00007211 */ /* 0x000fc800078f38ff */
[----:B------:R-:W-:-:S05]  /*0190*/  LOP3.LUT R0, R0, 0xffffff80, RZ, 0xc0, !PT ;  /* 0xffffff8000007812 */ /* 0x000fca00078ec0ff */
[----:B------:R-:W-:-:S05]  /*01a0*/  IMAD.IADD R0, R13, 0x1, -R0 ;  /* 0x000000010d007824 */ /* 0x000fca00078e0a00 */
[----:B------:R-:W-:-:S04]  /*01b0*/  SHF.R.S32.HI R3, RZ, 0x1f, R0 ;  /* 0x0000001fff037819 */ /* 0x000fc80000011400 */
[----:B------:R-:W-:Y:S02]  /*01c0*/  LEA.HI R5, R3, R0, RZ, 0x3 ;  /* 0x0000000003057211 */ /* 0x000fe400078f18ff */
[----:B0-----:R-:W-:Y:S02]  /*01d0*/  ISETP.NE.AND P0, PT, R2, RZ, PT ;  /* 0x000000ff0200720c */ /* 0x001fe40003f05270 */
[--C-:B------:R-:W-:Y:S02]  /*01e0*/  SHF.R.S32.HI R6, RZ, 0x3, R5.reuse ;  /* 0x00000003ff067819 */ /* 0x100fe40000011405 */
[----:B------:R-:W-:Y:S02]  /*01f0*/  SHF.R.S32.HI R5, RZ, 0x1f, R5 ;  /* 0x0000001fff057819 */ /* 0x000fe40000011405 */
[----:B------:R-:W-:-:S07]  /*0200*/  SHF.R.S32.HI R7, RZ, 0x1f, R2 ;  /* 0x0000001fff077819 */ /* 0x000fce0000011402 */
[----:B-1----:R-:W-:Y:S05]  /*0210*/  @P0 BRA `(.L_x_2) ;  /* 0x00000000009c0947 */ /* 0x002fea0003800000 */
[----:B------:R-:W-:Y:S01]  /*0220*/  ELECT P0, URZ, PT ;  /* 0x00000000003f782f */ /* 0x000fe20003800000 */
[----:B------:R-:W-:-:S12]  /*0230*/  BSSY B0, `(.L_x_2) ;  /* 0x0000025000007945 */ /* 0x000fd80003800000 */
[----:B------:R-:W-:Y:S05]  /*0240*/  @!P0 BRA `(.L_x_3) ;  /* 0x00000000008c8947 */ /* 0x000fea0003800000 */
[----:B------:R-:W0:Y:S01]  /*0250*/  S2UR UR8, SR_CgaCtaId ;  /* 0x00000000000879c3 */ /* 0x000e220000008800 */
[----:B------:R-:W-:Y:S01]  /*0260*/  UMOV UR4, 0x400 ;  /* 0x0000040000047882 */ /* 0x000fe20000000000 */
[----:B------:R-:W-:Y:S01]  /*0270*/  UMOV UR5, 0x1 ;  /* 0x0000000100057882 */ /* 0x000fe20000000000 */
[----:B------:R-:W-:Y:S02]  /*0280*/  UMOV UR6, 0x2 ;  /* 0x0000000200067882 */ /* 0x000fe40000000000 */
[----:B------:R-:W-:-:S04]  /*0290*/  UIADD3 UR6, -UR6, 0x100000, URZ ;  /* 0x0010000006067890 */ /* 0x000fc8000fffe13f */
[----:B------:R-:W-:Y:S02]  /*02a0*/  USHF.L.U32 UR7, UR6, 0xb, URZ ;  /* 0x0000000b06077899 */ /* 0x000fe4000800063f */
[----:B------:R-:W-:Y:S02]  /*02b0*/  USHF.L.U32 UR6, UR6, 0x1, URZ ;  /* 0x0000000106067899 */ /* 0x000fe4000800063f */
[----:B0-----:R-:W-:Y:S02]  /*02c0*/  ULEA UR8, UR8, UR4, 0x18 ;  /* 0x0000000408087291 */ /* 0x001fe4000f8ec03f */
[----:B------:R-:W-:-:S04]  /*02d0*/  UIADD3 UR4, -UR5, 0x100000, URZ ;  /* 0x0010000005047890 */ /* 0x000fc8000fffe13f */
[----:B------:R-:W-:Y:S02]  /*02e0*/  USHF.L.U32 UR5, UR4, 0xb, URZ ;  /* 0x0000000b04057899 */ /* 0x000fe4000800063f */
[----:B------:R-:W-:Y:S01]  /*02f0*/  USHF.L.U32 UR4, UR4, 0x1, URZ ;  /* 0x0000000104047899 */ /* 0x000fe2000800063f */
[----:B------:R-:W0:Y:S11]  /*0300*/  FENCE.VIEW.ASYNC.S ;  /* 0x00000000000073c6 */ /* 0x000e360000000000 */
[----:B0-----:R0:W1:Y:S01]  /*0310*/  SYNCS.EXCH.64 URZ, [UR8+0x37000], UR4 ;  /* 0x03700004083f75b2 */ /* 0x0010620008000100 */
[----:B------:R0:W2:Y:S01]  /*0320*/  SYNCS.EXCH.64 URZ, [UR8+0x37058], UR6 ;  /* 0x03705806083f75b2 */ /* 0x0000a20008000100 */
[----:B------:R0:W3:Y:S01]  /*0330*/  SYNCS.EXCH.64 URZ, [UR8+0x37008], UR4 ;  /* 0x03700804083f75b2 */ /* 0x0000e20008000100 */
[----:B------:R0:W4:Y:S01]  /*0340*/  SYNCS.EXCH.64 URZ, [UR8+0x37060], UR6 ;  /* 0x03706006083f75b2 */ /* 0x0001220008000100 */
[----:B------:R0:W0:Y:S01]  /*0350*/  SYNCS.EXCH.64 URZ, [UR8+0x37010], UR4 ;  /* 0x03701004083f75b2 */ /* 0x0000220008000100 */
        /* <DEDUP_REMOVED lines=17> */
[----:B------:R-:W-:Y:S01]  /*0470*/  NOP ;  /* 0x0000000000007918 */ /* 0x000fe20000000000 */
.L_x_3:
[----:B0-----:R-:W-:Y:S05]  /*0480*/  BSYNC B0 ;  /* 0x0000000000007941 */ /* 0x001fea0003800000 */
.L_x_2:
[----:B------:R-:W-:Y:S01]  /*0490*/  ULDC UR4, c[0x0][0x150] ;  /* 0x0000540000047ab9 */ /* 0x000fe20000000800 */
[----:B------:R-:W-:Y:S01]  /*04a0*/  LEA.HI R5, R5, R6, RZ, 0x2 ;  /* 0x0000000605057211 */ /* 0x000fe200078f10ff */
[----:B------:R-:W-:Y:S01]  /*04b0*/  FMUL R8, R8, UR4 ;  /* 0x0000000408087c20 */ /* 0x000fe20008400000 */
[----:B------:R-:W-:Y:S01]  /*04c0*/  LEA.HI R7, R7, R2, RZ, 0x2 ;  /* 0x0000000207077211 */ /* 0x000fe200078f10ff */
[----:B------:R-:W-:Y:S01]  /*04d0*/  ULDC UR4, c[0x0][0x154] ;  /* 0x0000550000047ab9 */ /* 0x000fe20000000800 */
[----:B------:R-:W-:Y:S01]  /*04e0*/  LOP3.LUT R5, R5, 0xfffffffc, RZ, 0xc0, !PT ;  /* 0xfffffffc05057812 */ /* 0x000fe200078ec0ff */
[----:B------:R-:W0:Y:S01]  /*04f0*/  LDC R11, c[0x0][0x140] ;  /* 0x00005000ff0b7b82 */ /* 0x000e220000000800 */
[----:B------:R-:W-:Y:S01]  /*0500*/  LOP3.LUT R7, R7, 0x3ffffffc, RZ, 0xc0, !PT ;  /* 0x3ffffffc07077812 */ /* 0x000fe200078ec0ff */
[----:B------:R-:W5:Y:S01]  /*0510*/  F2I.U32.TRUNC.NTZ R8, R8 ;  /* 0x0000000800087305 */ /* 0x000f62000020f000 */
[----:B------:R-:W-:Y:S01]  /*0520*/  LOP3.LUT P0, RZ, R0, 0x7, RZ, 0xc0, !PT ;  /* 0x0000000700ff7812 */ /* 0x000fe2000780c0ff */
[----:B------:R-:W-:Y:S01]  /*0530*/  IMAD.IADD R5, R6, 0x1, -R5 ;  /* 0x0000000106057824 */ /* 0x000fe200078e0a05 */
[----:B------:R-:W-:Y:S01]  /*0540*/  I2FP.F32.U32 R6, R16 ;  /* 0x0000001000067245 */ /* 0x000fe20000201000 */
[----:B------:R-:W-:Y:S01]  /*0550*/  IMAD.IADD R2, R2, 0x1, -R7 ;  /* 0x0000000102027824 */ /* 0x000fe200078e0a07 */
[----:B------:R-:W-:Y:S01]  /*0560*/  ISETP.NE.AND P3, PT, R10, 0x1, PT ;  /* 0x000000010a00780c */ /* 0x000fe20003f65270 */
[----:B------:R-:W-:Y:S01]  /*0570*/  NOP ;  /* 0x0000000000007918 */ /* 0x000fe20000000000 */
[----:B------:R-:W-:Y:S01]  /*0580*/  NOP ;  /* 0x0000000000007918 */ /* 0x000fe20000000000 */
[----:B------:R-:W-:-:S02]  /*0590*/  IMAD R2, R2, 0x4, R5 ;  /* 0x0000000402027824 */ /* 0x000fc400078e0205 */
[----:B------:R-:W-:Y:S01]  /*05a0*/  FMUL R9, R6, UR4 ;  /* 0x0000000406097c20 */ /* 0x000fe20008400000 */
[----:B------:R-:W-:Y:S02]  /*05b0*/  ULDC UR4, c[0x0][0x144] ;  /* 0x0000510000047ab9 */ /* 0x000fe40000000800 */
[C---:B------:R-:W-:Y:S01]  /*05c0*/  LEA.HI R5, R2.reuse, R2, RZ, 0x1 ;  /* 0x0000000202057211 */ /* 0x040fe200078f08ff */
[----:B-----5:R-:W-:Y:S02]  /*05d0*/  IMAD.MOV R7, RZ, RZ, -R8 ;  /* 0x000000ffff077224 */ /* 0x020fe400078e0a08 */
[----:B------:R-:W5:Y:S01]  /*05e0*/  F2I.U32.TRUNC.NTZ R9, R9 ;  /* 0x0000000900097305 */ /* 0x000f62000020f000 */
[----:B------:R-:W-:Y:S01]  /*05f0*/  LOP3.LUT R5, R5, 0xfffffffe, RZ, 0xc0, !PT ;  /* 0xfffffffe05057812 */ /* 0x000fe200078ec0ff */
[----:B------:R-:W-:Y:S01]  /*0600*/  IMAD R6, R7, UR4, R12 ;  /* 0x0000000407067c24 */ /* 0x000fe2000f8e020c */
[----:B------:R-:W-:Y:S01]  /*0610*/  ULDC UR4, c[0x0][0x148] ;  /* 0x0000520000047ab9 */ /* 0x000fe20000000800 */
[C---:B------:R-:W-:Y:S01]  /*0620*/  IMAD.SHL.U32 R7, R2.reuse, 0x4, RZ ;  /* 0x0000000402077824 */ /* 0x040fe200078e00ff */
[----:B0-----:R-:W-:Y:S01]  /*0630*/  ISETP.EQ.U32.AND P1, PT, R11, 0x1, PT ;  /* 0x000000010b00780c */ /* 0x001fe20003f22070 */
[----:B------:R-:W-:-:S03]  /*0640*/  IMAD.IADD R5, R2, 0x1, -R5 ;  /* 0x0000000102057824 */ /* 0x000fc600078e0a05 */
[----:B------:R-:W-:Y:S02]  /*0650*/  LOP3.LUT R2, R2, 0xc, R7, 0x78, !PT ;  /* 0x0000000c02027812 */ /* 0x000fe400078e7807 */
[----:B------:R-:W-:Y:S02]  /*0660*/  ISETP.NE.AND P4, PT, R5, R6, PT ;  /* 0x000000060500720c */ /* 0x000fe40003f85270 */
[----:B------:R-:W-:Y:S01]  /*0670*/  SHF.R.S32.HI R5, RZ, 0x1f, R4 ;  /* 0x0000001fff057819 */ /* 0x000fe20000011404 */
[----:B-----5:R-:W-:Y:S01]  /*0680*/  IMAD.MOV R7, RZ, RZ, -R9 ;  /* 0x000000ffff077224 */ /* 0x020fe200078e0a09 */
[----:B------:R-:W-:Y:S02]  /*0690*/  ISETP.LT.U32.AND P0, PT, R2, 0x2, !P0 ;  /* 0x000000020200780c */ /* 0x000fe40004701070 */
[----:B------:R-:W-:Y:S01]  /*06a0*/  LEA.HI R5, R5, R4, RZ, 0x2 ;  /* 0x0000000405057211 */ /* 0x000fe200078f10ff */
[----:B------:R-:W-:-:S03]  /*06b0*/  IMAD R9, R7, UR4, R16 ;  /* 0x0000000407097c24 */ /* 0x000fc6000f8e0210 */
[----:B------:R-:W-:-:S03]  /*06c0*/  LOP3.LUT R5, R5, 0xfffffffc, RZ, 0xc0, !PT ;  /* 0xfffffffc05057812 */ /* 0x000fc600078ec0ff */
[----:B------:R-:W-:Y:S02]  /*06d0*/  @P4 LEA.HI R6, R2, R2, RZ, 0x1 ;  /* 0x0000000202064211 */ /* 0x000fe400078f08ff */
[----:B------:R-:W-:Y:S01]  /*06e0*/  IMAD.IADD R7, R4, 0x1, -R5 ;  /* 0x0000000104077824 */ /* 0x000fe200078e0a05 */
[----:B------:R-:W-:Y:S02]  /*06f0*/  SEL R5, RZ, 0x1, !P0 ;  /* 0x00000001ff057807 */ /* 0x000fe40004000000 */
[----:B------:R-:W-:Y:S02]  /*0700*/  @P4 SHF.R.S32.HI R6, RZ, 0x1, R6 ;  /* 0x00000001ff064819 */ /* 0x000fe40000011406 */
[----:B------:R-:W-:Y:S02]  /*0710*/  LOP3.LUT P2, RZ, R10, R7, RZ, 0xfc, !PT ;  /* 0x000000070aff7212 */ /* 0x000fe4000784fcff */
[----:B------:R-:W-:Y:S01]  /*0720*/  @P4 ISETP.NE.AND P5, PT, R6, R9, PT ;  /* 0x000000090600420c */ /* 0x000fe20003fa5270 */
[----:B------:R-:W-:Y:S01]  /*0730*/  IMAD.MOV.U32 R6, RZ, RZ, 0x1 ;  /* 0x00000001ff067424 */ /* 0x000fe200078e00ff */
[----:B------:R-:W-:-:S02]  /*0740*/  SEL R4, RZ, 0x1, P2 ;  /* 0x00000001ff047807 */ /* 0x000fc40001000000 */
[----:B------:R-:W-:Y:S02]  /*0750*/  @P4 SEL R6, RZ, 0x1, P5 ;  /* 0x00000001ff064807 */ /* 0x000fe40002800000 */
[----:B------:R-:W-:Y:S02]  /*0760*/  SEL R4, R4, 0x2, P3 ;  /* 0x0000000204047807 */ /* 0x000fe40001800000 */
[----:B------:R-:W-:Y:S01]  /*0770*/  LOP3.LUT R6, R6, R5, RZ, 0xc0, !PT ;  /* 0x0000000506067212 */ /* 0x000fe200078ec0ff */
[----:B------:R-:W-:Y:S06]  /*0780*/  @!P1 BRA `(.L_x_4) ;  /* 0x0000000000089947 */ /* 0x000fec0003800000 */
[----:B-1234-:R-:W-:Y:S01]  /*0790*/  UCGABAR_ARV ;  /* 0x00000000000079c7 */ /* 0x01efe20008000000 */
[----:B------:R-:W-:Y:S05]  /*07a0*/  BRA `(.L_x_5) ;  /* 0x0000000000047947 */ /* 0x000fea0003800000 */
.L_x_4:
[----:B-1234-:R-:W-:Y:S01]  /*07b0*/  NOP ;  /* 0x0000000000007918 */ /* 0x01efe20000000000 */
.L_x_5:
[----:B------:R-:W-:Y:S01]  /*07c0*/  ULDC.64 UR4, c[0x0][0x598] ;  /* 0x0001660000047ab9 */ /* 0x000fe20000000a00 */
[----:B------:R-:W-:Y:S01]  /*07d0*/  ULDC.64 UR12, c[0x0][0x208] ;  /* 0x00008200000c7ab9 */ /* 0x000fe20000000a00 */
[----:B------:R-:W-:-:S04]  /*07e0*/  ISETP.NE.U32.AND P0, PT, RZ, UR4, PT ;  /* 0x00000004ff007c0c */ /* 0x000fc8000bf05070 */
[----:B------:R-:W-:-:S13]  /*07f0*/  ISETP.NE.AND.EX P0, PT, RZ, UR5, PT, P0 ;  /* 0x00000005ff007c0c */ /* 0x000fda000bf05300 */
[----:B------:R-:W-:Y:S05]  /*0800*/  @!P0 BRA `(.L_x_6) ;  /* 0x00000000001c8947 */ /* 0x000fea0003800000 */
[----:B------:R-:W0:Y:S02]  /*0810*/  LDC.64 R8, c[0x0][0x598] ;  /* 0x00016600ff087b82 */ /* 0x000e240000000a00 */
[----:B0-----:R-:W2:Y:S02]  /*0820*/  LDG.E.64 R8, desc[UR12][R8.64] ;  /* 0x0000000c08087981 */ /* 0x001ea4000c1e1b00 */
[----:B--2---:R-:W-:-:S04]  /*0830*/  ISETP.NE.U32.AND P0, PT, R8, RZ, PT ;  /* 0x000000ff0800720c */ /* 0x004fc80003f05070 */
[----:B------:R-:W-:-:S13]  /*0840*/  ISETP.NE.AND.EX P0, PT, R9, RZ, PT, P0 ;  /* 0x000000ff0900720c */ /* 0x000fda0003f05300 */
[----:B------:R-:W-:Y:S05]  /*0850*/  @!P0 BRA `(.L_x_6) ;  /* 0x0000000000088947 */ /* 0x000fea0003800000 */
[----:B------:R0:W5:Y:S01]  /*0860*/  LD.E R11, desc[UR12][R8.64] ;  /* 0x0000000c080b7980 */ /* 0x000162000c101900 */
[----:B------:R-:W-:Y:S05]  /*0870*/  BRA `(.L_x_7) ;  /* 0x0000000000207947 */ /* 0x000fea0003800000 */
.L_x_6:
[----:B------:R-:W-:Y:S02]  /*0880*/  ULDC.64 UR4, c[0x0][0x588] ;  /* 0x0001620000047ab9 */ /* 0x000fe40000000a00 */
[----:B------:R-:W-:-:S04]  /*0890*/  ISETP.NE.U32.AND P0, PT, RZ, UR4, PT ;  /* 0x00000004ff007c0c */ /* 0x000fc8000bf05070 */
[----:B------:R-:W-:-:S13]  /*08a0*/  ISETP.NE.AND.EX P0, PT, RZ, UR5, PT, P0 ;  /* 0x00000005ff007c0c */ /* 0x000fda000bf05300 */
[----:B------:R-:W-:Y:S05]  /*08b0*/  @!P0 BRA `(.L_x_8) ;  /* 0x00000000000c8947 */ /* 0x000fea0003800000 */
[----:B------:R-:W0:Y:S02]  /*08c0*/  LDC.64 R8, c[0x0][0x588] ;  /* 0x00016200ff087b82 */ /* 0x000e240000000a00 */
[----:B0-----:R1:W5:Y:S01]  /*08d0*/  LDG.E R11, desc[UR12][R8.64] ;  /* 0x0000000c080b7981 */ /* 0x001362000c1e1900 */
[----:B------:R-:W-:Y:S05]  /*08e0*/  BRA `(.L_x_7) ;  /* 0x0000000000047947 */ /* 0x000fea0003800000 */
.L_x_8:
[----:B------:R-:W2:Y:S02]  /*08f0*/  LDC R11, c[0x0][0x580] ;  /* 0x00016000ff0b7b82 */ /* 0x000ea40000000800 */
.L_x_7:
[----:B------:R-:W-:Y:S02]  /*0900*/  ULDC.64 UR4, c[0x0][0x5a0] ;  /* 0x0001680000047ab9 */ /* 0x000fe40000000a00 */
[----:B------:R-:W-:-:S04]  /*0910*/  ISETP.NE.U32.AND P0, PT, RZ, UR4, PT ;  /* 0x00000004ff007c0c */ /* 0x000fc8000bf05070 */
[----:B------:R-:W-:-:S13]  /*0920*/  ISETP.NE.AND.EX P0, PT, RZ, UR5, PT, P0 ;  /* 0x00000005ff007c0c */ /* 0x000fda000bf05300 */
[----:B------:R-:W-:Y:S05]  /*0930*/  @!P0 BRA `(.L_x_9) ;  /* 0x00000000001c8947 */ /* 0x000fea0003800000 */
[----:B01----:R-:W0:Y:S02]  /*0940*/  LDC.64 R8, c[0x0][0x5a0] ;  /* 0x00016800ff087b82 */ /* 0x003e240000000a00 */
[----:B0-----:R-:W3:Y:S02]  /*0950*/  LDG.E.64 R8, desc[UR12][R8.64] ;  /* 0x0000000c08087981 */ /* 0x001ee4000c1e1b00 */
[----:B---3--:R-:W-:-:S04]  /*0960*/  ISETP.NE.U32.AND P0, PT, R8, RZ, PT ;  /* 0x000000ff0800720c */ /* 0x008fc80003f05070 */
[----:B------:R-:W-:-:S13]  /*0970*/  ISETP.NE.AND.EX P0, PT, R9, RZ, PT, P0 ;  /* 0x000000ff0900720c */ /* 0x000fda0003f05300 */
[----:B------:R-:W-:Y:S05]  /*0980*/  @!P0 BRA `(.L_x_9) ;  /* 0x0000000000088947 */ /* 0x000fea0003800000 */
[----:B------:R0:W5:Y:S01]  /*0990*/  LD.E R14, desc[UR12][R8.64] ;  /* 0x0000000c080e7980 */ /* 0x000162000c101900 */
[----:B------:R-:W-:Y:S05]  /*09a0*/  BRA `(.L_x_10) ;  /* 0x0000000000207947 */ /* 0x000fea0003800000 */
.L_x_9:
[----:B------:R-:W-:Y:S02]  /*09b0*/  ULDC.64 UR4, c[0x0][0x590] ;  /* 0x0001640000047ab9 */ /* 0x000fe40000000a00 */
[----:B------:R-:W-:-:S04]  /*09c0*/  ISETP.NE.U32.AND P0, PT, RZ, UR4, PT ;  /* 0x00000004ff007c0c */ /* 0x000fc8000bf05070 */
[----:B------:R-:W-:-:S13]  /*09d0*/  ISETP.NE.AND.EX P0, PT, RZ, UR5, PT, P0 ;  /* 0x00000005ff007c0c */ /* 0x000fda000bf05300 */
[----:B------:R-:W-:Y:S05]  /*09e0*/  @!P0 BRA `(.L_x_11) ;  /* 0x00000000000c8947 */ /* 0x000fea0003800000 */
[----:B------:R-:W3:Y:S02]  /*09f0*/  LDC.64 R14, c[0x0][0x590] ;  /* 0x00016400ff0e7b82 */ /* 0x000ee40000000a00 */
[----:B---3--:R3:W5:Y:S01]  /*0a00*/  LDG.E R14, desc[UR12][R14.64] ;  /* 0x0000000c0e0e7981 */ /* 0x008762000c1e1900 */
[----:B------:R-:W-:Y:S05]  /*0a10*/  BRA `(.L_x_10) ;  /* 0x0000000000047947 */ /* 0x000fea0003800000 */
.L_x_11:
[----:B------:R-:W4:Y:S02]  /*0a20*/  LDC R14, c[0x0][0x584] ;  /* 0x00016100ff0e7b82 */ /* 0x000f240000000800 */
.L_x_10:
[----:B------:R-:W1:Y:S08]  /*0a30*/  LDC R5, c[0x0][0x3c4] ;  /* 0x0000f100ff057b82 */ /* 0x000e700000000800 */
[----:B------:R-:W2:Y:S01]  /*0a40*/  LDC.64 R18, c[0x0][0x3c8] ;  /* 0x0000f200ff127b82 */ /* 0x000ea20000000a00 */
[----:B-1----:R-:W-:-:S05]  /*0a50*/  VIADD R5, R5, 0x1f ;  /* 0x0000001f05057836 */ /* 0x002fca0000000000 */
[----:B0-----:R-:W-:-:S04]  /*0a60*/  SHF.R.S32.HI R8, RZ, 0x1f, R5 ;  /* 0x0000001fff087819 */ /* 0x001fc80000011405 */
[----:B------:R-:W-:-:S04]  /*0a70*/  LEA.HI R8, R8, R5, RZ, 0x5 ;  /* 0x0000000508087211 */ /* 0x000fc800078f28ff */
[----:B------:R-:W-:-:S05]  /*0a80*/  SHF.R.S32.HI R9, RZ, 0x5, R8 ;  /* 0x00000005ff097819 */ /* 0x000fca0000011408 */
[----:B--2---:R-:W-:-:S04]  /*0a90*/  IMAD R8, R9, R18, RZ ;  /* 0x0000001209087224 */ /* 0x004fc800078e02ff */
[----:B------:R-:W-:Y:S01]  /*0aa0*/  IMAD R5, R8, R19, RZ ;  /* 0x0000001308057224 */ /* 0x000fe200078e02ff */
[----:B------:R-:W-:Y:S06]  /*0ab0*/  @!P1 BRA `(.L_x_12) ;  /* 0x00000000000c9947 */ /* 0x000fec0003800000 */
[----:B------:R-:W-:Y:S01]  /*0ac0*/  UCGABAR_WAIT ;  /* 0x0000000000007dc7 */ /* 0x000fe20008000000 */
[----:B------:R-:W-:Y:S01]  /*0ad0*/  CCTL.IVALL ;  /* 0x00000000ff00798f */ /* 0x000fe20002000000 */
[----:B------:R-:W-:Y:S05]  /*0ae0*/  BRA `(.L_x_13) ;  /* 0x0000000000047947 */ /* 0x000fea0003800000 */
.L_x_12:
[----:B------:R-:W-:Y:S06]  /*0af0*/  BAR.SYNC.DEFER_BLOCKING 0x0 ;  /* 0x0000000000007b1d */ /* 0x000fec0000010000 */
.L_x_13:
[----:B------:R-:W-:-:S13]  /*0b00*/  ISETP.NE.AND P0, PT, R10, RZ, PT ;  /* 0x000000ff0a00720c */ /* 0x000fda0003f05270 */
[----:B------:R-:W-:Y:S05]  /*0b10*/  @!P0 BRA `(.L_x_14) ;  /* 0x000000b000c48947 */ /* 0x000fea0003800000 */
[----:B------:R-:W-:-:S13]  /*0b20*/  ISETP.NE.AND P0, PT, R10, 0x1, PT ;  /* 0x000000010a00780c */ /* 0x000fda0003f05270 */
[----:B------:R-:W-:Y:S05]  /*0b30*/  @P0 EXIT ;  /* 0x000000000000094d */ /* 0x000fea0003800000 */
[----:B------:R-:W-:Y:S01]  /*0b40*/  ISETP.GE.AND P0, PT, R5, 0x1, PT ;  /* 0x000000010500780c */ /* 0x000fe20003f06270 */
[----:B------:R-:W-:Y:S01]  /*0b50*/  UMOV UR4, URZ ;  /* 0x0000003f00047c82 */ /* 0x000fe20008000000 */
[----:B------:R-:W-:Y:S02]  /*0b60*/  CS2R R54, SRZ ;  /* 0x0000000000367805 */ /* 0x000fe4000001ff00 */
[----:B------:R-:W-:Y:S02]  /*0b70*/  CS2R R120, SRZ ;  /* 0x0000000000787805 */ /* 0x000fe4000001ff00 */
[----:B------:R-:W-:Y:S02]  /*0b80*/  CS2R R122, SRZ ;  /* 0x00000000007a7805 */ /* 0x000fe4000001ff00 */
[----:B------:R-:W-:Y:S02]  /*0b90*/  CS2R R124, SRZ ;  /* 0x00000000007c7805 */ /* 0x000fe4000001ff00 */
[----:B------:R-:W-:-:S02]  /*0ba0*/  CS2R R126, SRZ ;  /* 0x00000000007e7805 */ /* 0x000fc4000001ff00 */
[----:B------:R-:W-:Y:S02]  /*0bb0*/  CS2R R128, SRZ ;  /* 0x0000000000807805 */ /* 0x000fe4000001ff00 */
        /* <DEDUP_REMOVED lines=57> */
[----:B------:R-:W-:Y:S01]  /*0f50*/  CS2R R52, SRZ ;  /* 0x0000000000347805 */ /* 0x000fe2000001ff00 */
[----:B------:R-:W-:Y:S06]  /*0f60*/  @!P0 BRA `(.L_x_15) ;  /* 0x0000000000e08947 */ /* 0x000fec0003800000 */
[----:B------:R-:W-:-:S04]  /*0f70*/  LOP3.LUT R7, R4, 0x1, RZ, 0xfc, !PT ;  /* 0x0000000104077812 */ /* 0x000fc800078efcff */
[----:B------:R-:W-:-:S13]  /*0f80*/  ISETP.NE.AND P1, PT, R7, 0x3, PT ;  /* 0x000000030700780c */ /* 0x000fda0003f25270 */
[----:B------:R-:W-:Y:S05]  /*0f90*/  @!P1 BRA `(.L_x_16) ;  /* 0x0000000000049947 */ /* 0x000fea0003800000 */
[----:B------:R-:W-:Y:S01]  /*0fa0*/  BPT.TRAP 0x1 ;  /* 0x000000040000795c */ /* 0x000fe20000300000 */
.L_x_16:
[----:B------:R-:W0:Y:S01]  /*0fb0*/  S2UR UR5, SR_CgaCtaId ;  /* 0x00000000000579c3 */ /* 0x000e220000008800 */
[----:B------:R-:W-:Y:S01]  /*0fc0*/  SHF.L.U32 R7, RZ, 0x1f, RZ ;  /* 0x0000001fff077819 */ /* 0x000fe200000006ff */
[----:B------:R-:W-:Y:S02]  /*0fd0*/  UMOV UR4, 0x400 ;  /* 0x0000040000047882 */ /* 0x000fe40000000000 */
[----:B0-----:R-:W-:-:S12]  /*0fe0*/  ULEA UR4, UR5, UR4, 0x18 ;  /* 0x0000000405047291 */ /* 0x001fd8000f8ec03f */
.L_x_17:
[----:B0-----:R-:W-:-:S04]  /*0ff0*/  IMAD.U32 R8, RZ, RZ, UR4 ;  /* 0x00000004ff087e24 */ /* 0x001fc8000f8e00ff */
[----:B------:R0:W1:Y:S03]  /*1000*/  SYNCS.PHASECHK.TRANS64.TRYWAIT P1, [R8+URZ+0x37000], R7 ;  /* 0x03700007080075a7 */ /* 0x000066000802017f */
[----:B-1----:R-:W-:Y:S05]  /*1010*/  @!P1 NANOSLEEP.SYNCS 0x989680 ;  /* 0x009896800000995d */ /* 0x002fea0003900000 */
[----:B------:R-:W1:Y:S02]  /*1020*/  @!P1 SYNCS.PHASECHK.TRANS64 P1, [R8+URZ+0x37000], R7 ;  /* 0x03700007080095a7 */ /* 0x000e64000802007f */
[----:B-1----:R-:W-:Y:S05]  /*1030*/  @!P1 BRA `(.L_x_17) ;  /* 0xfffffffc00ec9947 */ /* 0x002fea000383ffff */
[----:B------:R-:W-:Y:S01]  /*1040*/  UIADD3 UR5, UR4, 0x2c000, URZ ;  /* 0x0002c00004057890 */ /* 0x000fe2000fffe03f */
[----:B------:R-:W-:Y:S01]  /*1050*/  WARPGROUP.ARRIVE ;  /* 0x00000000000079c5 */ /* 0x000fe20000000000 */
[----:B------:R-:W-:Y:S02]  /*1060*/  USHF.R.U32.HI UR4, URZ, 0x4, UR4 ;  /* 0x000000043f047899 */ /* 0x000fe40008011604 */
[----:B------:R-:W-:Y:S02]  /*1070*/  USHF.R.U32.HI UR5, URZ, 0x4, UR5 ;  /* 0x000000043f057899 */ /* 0x000fe40008011605 */
[----:B------:R-:W-:Y:S02]  /*1080*/  ULOP3.LUT UR4, UR4, 0x3fff, URZ, 0xc0, !UPT ;  /* 0x00003fff04047892 */ /* 0x000fe4000f8ec03f */
[----:B------:R-:W-:Y:S02]  /*1090*/  ULOP3.LUT UR5, UR5, 0x3fff, URZ, 0xc0, !UPT ;  /* 0x00003fff05057892 */ /* 0x000fe4000f8ec03f */
[----:B------:R-:W-:-:S02]  /*10a0*/  ULOP3.LUT UR11, UR4, 0x10000, URZ, 0xfc, !UPT ;  /* 0x00010000040b7892 */ /* 0x000fc4000f8efc3f */
[----:B------:R-:W-:Y:S02]  /*10b0*/  ULOP3.LUT UR14, UR5, 0x10000, URZ, 0xfc, !UPT ;  /* 0x00010000050e7892 */ /* 0x000fe4000f8efc3f */
[----:B------:R-:W-:Y:S02]  /*10c0*/  UIADD3 UR8, UR11, 0x100, URZ ;  /* 0x000001000b087890 */ /* 0x000fe4000fffe03f */
[----:B------:R-:W-:Y:S02]  /*10d0*/  UIADD3 UR9, UR11, 0x200, URZ ;  /* 0x000002000b097890 */ /* 0x000fe4000fffe03f */
[----:B------:R-:W-:Y:S01]  /*10e0*/  UMOV UR4, UR11 ;  /* 0x0000000b00047c82 */ /* 0x000fe20008000000 */
[----:B------:R-:W-:Y:S01]  /*10f0*/  UMOV UR5, 0x80000020 ;  /* 0x8000002000057882 */ /* 0x000fe20000000000 */
[----:B------:R-:W-:Y:S01]  /*1100*/  UMOV UR6, UR14 ;  /* 0x0000000e00067c82 */ /* 0x000fe20008000000 */
[----:B------:R-:W-:Y:S01]  /*1110*/  UMOV UR7, 0x80000020 ;  /* 0x8000002000077882 */ /* 0x000fe20000000000 */
[----:B------:R-:W-:Y:S01]  /*1120*/  UIADD3 UR10, UR11, 0x300, URZ ;  /* 0x000003000b0a7890 */ /* 0x000fe2000fffe03f */
[----:B------:R-:W-:Y:S01]  /*1130*/  HGMMA.64x64x16.F32.BF16 R120, gdesc[UR4], RZ, !UPT ;  /* 0x00e00000047879f0 */ /* 0x000fe2000c7018ff */
        /* <DEDUP_REMOVED lines=12> */
[----:B------:R-:W-:-:S02]  /*1200*/  UIADD3 UR4, UR11, 0x2, URZ ;  /* 0x000000020b047890 */ /* 0x000fc4000fffe03f */
[----:B------:R-:W-:Y:S01]  /*1210*/  UIADD3 UR6, UR14, 0x2, URZ ;  /* 0x000000020e067890 */ /* 0x000fe2000fffe03f */
[----:B------:R-:W-:Y:S01]  /*1220*/  UMOV UR5, 0x80000020 ;  /* 0x8000002000057882 */ /* 0x000fe20000000000 */
[----:B------:R-:W-:-:S07]  /*1230*/  UMOV UR7, 0x80000020 ;  /* 0x8000002000077882 */ /* 0x000fce0000000000 */
[----:B------:R-:W-:Y:S01]  /*1240*/  HGMMA.64x64x16.F32.BF16 R120, gdesc[UR4], R120 ;  /* 0x00e00000047879f0 */ /* 0x000fe20008701878 */
[----:B------:R-:W-:Y:S01]  /*1250*/  UMOV UR4, UR8 ;  /* 0x0000000800047c82 */ /* 0x000fe20008000000 */
[----:B------:R-:W-:Y:S02]  /*1260*/  UMOV UR5, 0x80000020 ;  /* 0x8000002000057882 */ /* 0x000fe40000000000 */
[----:B------:R-:W-:Y:S01]  /*1270*/  HGMMA.64x64x16.F32.BF16 R88, gdesc[UR4], R88 ;  /* 0x00e00000045879f0 */ /* 0x000fe20008701858 */
[----:B------:R-:W-:Y:S01]  /*1280*/  UMOV UR4, UR9 ;  /* 0x0000000900047c82 */ /* 0x000fe20008000000 */
[----:B------:R-:W-:Y:S02]  /*1290*/  UMOV UR5, 0x80000020 ;  /* 0x8000002000057882 */ /* 0x000fe40000000000 */
[----:B------:R-:W-:Y:S01]  /*12a0*/  HGMMA.64x64x16.F32.BF16 R56, gdesc[UR4], R56 ;  /* 0x00e00000043879f0 */ /* 0x000fe20008701838 */
[----:B------:R-:W-:Y:S01]  /*12b0*/  UMOV UR4, UR10 ;  /* 0x0000000a00047c82 */ /* 0x000fe20008000000 */
[----:B------:R-:W-:-:S02]  /*12c0*/  UMOV UR5, 0x80000020 ;  /* 0x8000002000057882 */ /* 0x000fc40000000000 */
[----:B------:R-:W-:Y:S01]  /*12d0*/  HGMMA.64x64x16.F32.BF16 R24, gdesc[UR4], R24, gsb0 ;  /* 0x00e00000041879f0 */ /* 0x000fe20008001818 */
[----:B------:R-:W-:-:S05]  /*12e0*/  UMOV UR4, 0x1 ;  /* 0x0000000100047882 */ /* 0x000fca0000000000 */
.L_x_15:
[----:B0-----:R-:W-:-:S05]  /*12f0*/  VIMNMX R8, R5, 0x1, PT ;  /* 0x0000000105087848 */ /* 0x001fca0003fe0100 */
[----:B------:R-:W-:-:S05]  /*1300*/  IMAD.IADD R8, R5, 0x1, -R8 ;  /* 0x0000000105087824 */ /* 0x000fca00078e0a08 */
[----:B------:R-:W-:-:S13]  /*1310*/  ISETP.GE.AND P1, PT, R8, 0x1, PT ;  /* 0x000000010800780c */ /* 0x000fda0003f26270 */
[----:B------:R-:W-:Y:S05]  /*1320*/  @!P1 BRA `(.L_x_18) ;  /* 0x0000000400549947 */ /* 0x000fea0003800000 */
[----:B------:R-:W0:Y:S01]  /*1330*/  S2UR UR6, SR_CgaCtaId ;  /* 0x00000000000679c3 */ /* 0x000e220000008800 */
[----:B------:R-:W-:Y:S01]  /*1340*/  UMOV UR5, 0x400 ;  /* 0x0000040000057882 */ /* 0x000fe20000000000 */
[----:B------:R-:W-:Y:S01]  /*1350*/  LOP3.LUT R13, R4, 0x1, RZ, 0xfc, !PT ;  /* 0x00000001040d7812 */ /* 0x000fe200078efcff */
[----:B------:R-:W-:Y:S01]  /*1360*/  IMAD.MOV.U32 R12, RZ, RZ, RZ ;  /* 0x000000ffff0c7224 */ /* 0x000fe200078e00ff */
[----:B------:R-:W-:Y:S01]  /*1370*/  UISETP.NE.U32.AND UP0, UPT, UR4, URZ, UPT ;  /* 0x0000003f0400728c */ /* 0x000fe2000bf05070 */
[----:B------:R-:W-:Y:S02]  /*1380*/  IMAD.MOV.U32 R5, RZ, RZ, R8 ;  /* 0x000000ffff057224 */ /* 0x000fe400078e0008 */
[----:B------:R-:W-:Y:S01]  /*1390*/  IMAD.MOV.U32 R7, RZ, RZ, RZ ;  /* 0x000000ffff077224 */ /* 0x000fe200078e00ff */
[----:B0-----:R-:W-:-:S04]  /*13a0*/  ULEA UR16, UR6, UR5, 0x18 ;  /* 0x0000000506107291 */ /* 0x001fc8000f8ec03f */
[----:B------:R-:W-:Y:S02]  /*13b0*/  UIADD3 UR5, UR16, 0x2c000, URZ ;  /* 0x0002c00010057890 */ /* 0x000fe4000fffe03f */
[----:B------:R-:W-:Y:S02]  /*13c0*/  USHF.R.U32.HI UR6, URZ, 0x4, UR16 ;  /* 0x000000043f067899 */ /* 0x000fe40008011610 */
[----:B------:R-:W-:Y:S02]  /*13d0*/  USHF.R.U32.HI UR5, URZ, 0x4, UR5 ;  /* 0x000000043f057899 */ /* 0x000fe40008011605 */
[----:B------:R-:W-:Y:S02]  /*13e0*/  ULOP3.LUT UR6, UR6, 0x3fff, URZ, 0xc0, !UPT ;  /* 0x00003fff06067892 */ /* 0x000fe4000f8ec03f */
[----:B------:R-:W-:Y:S02]  /*13f0*/  ULOP3.LUT UR5, UR5, 0x3fff, URZ, 0xc0, !UPT ;  /* 0x00003fff05057892 */ /* 0x000fe4000f8ec03f */
[----:B------:R-:W-:-:S02]  /*1400*/  ULOP3.LUT UR18, UR6, 0x10000, URZ, 0xfc, !UPT ;  /* 0x0001000006127892 */ /* 0x000fc4000f8efc3f */
[----:B------:R-:W-:-:S12]  /*1410*/  ULOP3.LUT UR17, UR5, 0x10000, URZ, 0xfc, !UPT ;  /* 0x0001000005117892 */ /* 0x000fd8000f8efc3f */
.L_x_23:
[----:B------:R-:W-:-:S13]  /*1420*/  ISETP.NE.AND P2, PT, R13, 0x3, PT ;  /* 0x000000030d00780c */ /* 0x000fda0003f45270 */
[----:B------:R-:W-:Y:S05]  /*1430*/  @!P2 BRA `(.L_x_19) ;  /* 0x000000000004a947 */ /* 0x000fea0003800000 */
[----:B------:R-:W-:Y:S01]  /*1440*/  BPT.TRAP 0x1 ;  /* 0x000000040000795c */ /* 0x000fe20000300000 */
.L_x_19:
[----:B------:R-:W-:Y:S01]  /*1450*/  SHF.L.U32 R9, R12, 0x1f, RZ ;  /* 0x0000001f0c097819 */ /* 0x000fe200000006ff */
[----:B------:R-:W-:-:S12]  /*1460*/  ULEA UR5, UR4, UR16, 0x3 ;  /* 0x0000001004057291 */ /* 0x000fd8000f8e183f */
.L_x_20:
[----:B0-----:R-:W-:-:S04]  /*1470*/  IMAD.U32 R10, RZ, RZ, UR5 ;  /* 0x00000005ff0a7e24 */ /* 0x001fc8000f8e00ff */
[----:B------:R0:W1:Y:S03]  /*1480*/  SYNCS.PHASECHK.TRANS64.TRYWAIT P1, [R10+URZ+0x37000], R9 ;  /* 0x037000090a0075a7 */ /* 0x000066000802017f */
[----:B-1----:R-:W-:Y:S05]  /*1490*/  @!P1 NANOSLEEP.SYNCS 0x989680 ;  /* 0x009896800000995d */ /* 0x002fea0003900000 */
[----:B------:R-:W1:Y:S02]  /*14a0*/  @!P1 SYNCS.PHASECHK.TRANS64 P1, [R10+URZ+0x37000], R9 ;  /* 0x037000090a0095a7 */ /* 0x000e64000802007f */
[----:B-1----:R-:W-:Y:S05]  /*14b0*/  @!P1 BRA `(.L_x_20) ;  /* 0xfffffffc00ec9947 */ /* 0x002fea000383ffff */
[----:B------:R-:W-:Y:S01]  /*14c0*/  ULEA UR5, UR4, UR18, 0xa ;  /* 0x0000001204057291 */ /* 0x000fe2000f8e503f */
[----:B------:R-:W-:Y:S01]  /*14d0*/  WARPGROUP.ARRIVE ;  /* 0x00000000000079c5 */ /* 0x000fe20000000000 */
[----:B------:R-:W-:Y:S02]  /*14e0*/  ULEA UR6, UR4, UR17, 0x8 ;  /* 0x0000001104067291 */ /* 0x000fe4000f8e403f */
[----:B------:R-:W-:Y:S02]  /*14f0*/  UIADD3 UR7, UR5, 0x100, URZ ;  /* 0x0000010005077890 */ /* 0x000fe4000fffe03f */
[----:B------:R-:W-:Y:S02]  /*1500*/  UIADD3 UR14, UR5, 0x200, URZ ;  /* 0x00000200050e7890 */ /* 0x000fe4000fffe03f */
[----:B------:R-:W-:Y:S01]  /*1510*/  UMOV UR8, UR5 ;  /* 0x0000000500087c82 */ /* 0x000fe20008000000 */
[----:B------:R-:W-:Y:S01]  /*1520*/  UMOV UR9, 0x80000020 ;  /* 0x8000002000097882 */ /* 0x000fe20000000000 */
[----:B------:R-:W-:Y:S01]  /*1530*/  UMOV UR10, UR6 ;  /* 0x00000006000a7c82 */ /* 0x000fe20008000000 */
[----:B------:R-:W-:Y:S01]  /*1540*/  UMOV UR11, 0x80000020 ;  /* 0x80000020000b7882 */ /* 0x000fe20000000000 */
[----:B------:R-:W-:Y:S01]  /*1550*/  UIADD3 UR15, UR5, 0x300, URZ ;  /* 0x00000300050f7890 */ /* 0x000fe2000fffe03f */
[----:B------:R-:W-:Y:S01]  /*1560*/  HGMMA.64x64x16.F32.BF16 R120, gdesc[UR8], R120, UP0 ;  /* 0x00e00000087879f0 */ /* 0x000fe2000bf01878 */
[----:B------:R-:W-:Y:S01]  /*1570*/  UMOV UR8, UR7 ;  /* 0x0000000700087c82 */ /* 0x000fe20008000000 */
[----:B------:R-:W-:Y:S01]  /*1580*/  UMOV UR9, 0x80000020 ;  /* 0x8000002000097882 */ /* 0x000fe20000000000 */
[----:B------:R-:W-:Y:S01]  /*1590*/  UIADD3 UR7, UR5, 0x202, URZ ;  /* 0x0000020205077890 */ /* 0x000fe2000fffe03f */
[----:B------:R-:W-:Y:S01]  /*15a0*/  HGMMA.64x64x16.F32.BF16 R88, gdesc[UR8], R88, UP0 ;  /* 0x00e00000085879f0 */ /* 0x000fe2000bf01858 */
[----:B------:R-:W-:Y:S01]  /*15b0*/  UMOV UR8, UR14 ;  /* 0x0000000e00087c82 */ /* 0x000fe20008000000 */
[----:B------:R-:W-:-:S02]  /*15c0*/  UMOV UR9, 0x80000020 ;  /* 0x8000002000097882 */ /* 0x000fc40000000000 */
[----:B------:R-:W-:Y:S01]  /*15d0*/  HGMMA.64x64x16.F32.BF16 R56, gdesc[UR8], R56, UP0 ;  /* 0x00e00000083879f0 */ /* 0x000fe2000bf01838 */
[----:B------:R-:W-:Y:S01]  /*15e0*/  UMOV UR8, UR15 ;  /* 0x0000000f00087c82 */ /* 0x000fe20008000000 */
[----:B------:R-:W-:Y:S02]  /*15f0*/  UMOV UR9, 0x80000020 ;  /* 0x8000002000097882 */ /* 0x000fe40000000000 */
[----:B------:R-:W-:Y:S01]  /*1600*/  HGMMA.64x64x16.F32.BF16 R24, gdesc[UR8], R24, UP0 ;  /* 0x00e00000081879f0 */ /* 0x000fe2000bf01818 */
[----:B------:R-:W-:Y:S02]  /*1610*/  UIADD3 UR8, UR5, 0x2, URZ ;  /* 0x0000000205087890 */ /* 0x000fe4000fffe03f */
[----:B------:R-:W-:Y:S02]  /*1620*/  UIADD3 UR10, UR6, 0x2, URZ ;  /* 0x00000002060a7890 */ /* 0x000fe4000fffe03f */
[----:B------:R-:W-:Y:S01]  /*1630*/  UIADD3 UR6, UR5, 0x102, URZ ;  /* 0x0000010205067890 */ /* 0x000fe2000fffe03f */
[----:B------:R-:W-:Y:S01]  /*1640*/  UMOV UR9, 0x80000020 ;  /* 0x8000002000097882 */ /* 0x000fe20000000000 */
[----:B------:R-:W-:Y:S01]  /*1650*/  UMOV UR11, 0x80000020 ;  /* 0x80000020000b7882 */ /* 0x000fe20000000000 */
[----:B------:R-:W-:-:S04]  /*1660*/  UIADD3 UR5, UR5, 0x302, URZ ;  /* 0x0000030205057890 */ /* 0x000fc8000fffe03f */
        /* <DEDUP_REMOVED lines=9> */
[----:B------:R-:W-:Y:S03]  /*1700*/  HGMMA.64x64x16.F32.BF16 R24, gdesc[UR8], R24, gsb0 ;  /* 0x00e00000081879f0 */ /* 0x000fe60008001818 */
[----:B------:R-:W-:Y:S02]  /*1710*/  WARPGROUP.DEPBAR.LE gsb0, 0x1 ;  /* 0x00008000000079c5 */ /* 0x000fe40000010100 */
[----:B------:R-:W-:Y:S05]  /*1720*/  @!P2 BRA `(.L_x_21) ;  /* 0x000000000004a947 */ /* 0x000fea0003800000 */
[----:B------:R-:W-:Y:S01]  /*1730*/  BPT.TRAP 0x1 ;  /* 0x000000040000795c */ /* 0x000fe20000300000 */
.L_x_21:
[----:B------:R-:W-:-:S13]  /*1740*/  ISETP.NE.AND P1, PT, R6, RZ, PT ;  /* 0x000000ff0600720c */ /* 0x000fda0003f25270 */
[----:B0-----:R-:W-:-:S05]  /*1750*/  @P1 LEA R9, R7, UR16, 0x3 ;  /* 0x0000001007091c11 */ /* 0x001fca000f8e18ff */
[----:B------:R-:W-:-:S05]  /*1760*/  @P1 VIADD R9, R9, 0x37058 ;  /* 0x0003705809091836 */ /* 0x000fca0000000000 */
[----:B------:R-:W-:-:S04]  /*1770*/  @P1 PRMT R9, R2, 0x654, R9 ;  /* 0x0000065402091816 */ /* 0x000fc80000000009 */
[----:B------:R0:W-:Y:S01]  /*1780*/  @P1 SYNCS.ARRIVE.TRANS64.RED.A1T0 RZ, [R9+URZ], RZ ;  /* 0x000000ff09ff19a7 */ /* 0x0001e2000810043f */
[----:B------:R-:W-:-:S13]  /*1790*/  ISETP.GT.U32.AND P1, PT, R4, 0x1, PT ;  /* 0x000000010400780c */ /* 0x000fda0003f24070 */
[----:B0-----:R-:W-:Y:S05]  /*17a0*/  @P1 BRA `(.L_x_22) ;  /* 0x0000000000041947 */ /* 0x001fea0003800000 */
[----:B------:R-:W-:Y:S01]  /*17b0*/  BPT.TRAP 0x1 ;  /* 0x000000040000795c */ /* 0x000fe20000300000 */
.L_x_22:
[----:B------:R-:W-:Y:S01]  /*17c0*/  UIADD3 UR4, UR4, 0x1, URZ ;  /* 0x0000000104047890 */ /* 0x000fe2000fffe03f */
[----:B------:R-:W-:Y:S01]  /*17d0*/  ISETP.GT.AND P2, PT, R5, 0x1, PT ;  /* 0x000000010500780c */ /* 0x000fe20003f44270 */
[----:B------:R-:W-:Y:S02]  /*17e0*/  VIADD R7, R7, 0x1 ;  /* 0x0000000107077836 */ /* 0x000fe40000000000 */
[----:B------:R-:W-:Y:S01]  /*17f0*/  UISETP.NE.AND UP0, UPT, UR4, 0xb, UPT ;  /* 0x0000000b0400788c */ /* 0x000fe2000bf05270 */
[----:B------:R-:W-:Y:S02]  /*1800*/  VIADD R5, R5, 0xffffffff ;  /* 0xffffffff05057836 */ /* 0x000fe40000000000 */
[C---:B------:R-:W-:Y:S01]  /*1810*/  ISETP.NE.AND P1, PT, R7.reuse, 0xb, PT ;  /* 0x0000000b0700780c */ /* 0x040fe20003f25270 */
[----:B------:R-:W-:Y:S02]  /*1820*/  USEL UR5, URZ, 0x1, UP0 ;  /* 0x000000013f057887 */ /* 0x000fe40008000000 */
[----:B------:R-:W-:Y:S01]  /*1830*/  USEL UR4, UR4, URZ, UP0 ;  /* 0x0000003f04047287 */ /* 0x000fe20008000000 */
[----:B------:R-:W-:Y:S01]  /*1840*/  SEL R7, R7, RZ, P1 ;  /* 0x000000ff07077207 */ /* 0x000fe20000800000 */
[----:B------:R-:W-:-:S02]  /*1850*/  UPLOP3.LUT UP0, UPT, UPT, UPT, UPT, 0x80, 0x0 ;  /* 0x000000000000789c */ /* 0x000fc40003f0f070 */
[----:B------:R-:W-:Y:S01]  /*1860*/  LOP3.LUT R12, R12, UR5, RZ, 0x3c, !PT ;  /* 0x000000050c0c7c12 */ /* 0x000fe2000f8e3cff */
[----:B------:R-:W-:Y:S08]  /*1870*/  @P2 BRA `(.L_x_23) ;  /* 0xfffffff800e82947 */ /* 0x000ff0000383ffff */
.L_x_18:
[----:B------:R-:W-:Y:S02]  /*1880*/  WARPGROUP.DEPBAR.LE gsb0, 0x0 ;  /* 0x00008000000079c5 */ /* 0x000fe40000010000 */
[----:B------:R-:W-:Y:S05]  /*1890*/  @!P0 BRA `(.L_x_24) ;  /* 0x0000000000548947 */ /* 0x000fea0003800000 */
[----:B------:R-:W-:-:S04]  /*18a0*/  LOP3.LUT R5, R4, 0x1, RZ, 0xfc, !PT ;  /* 0x0000000104057812 */ /* 0x000fc800078efcff */
[----:B------:R-:W-:-:S13]  /*18b0*/  ISETP.NE.AND P0, PT, R5, 0x3, PT ;  /* 0x000000030500780c */ /* 0x000fda0003f05270 */
[----:B------:R-:W-:Y:S05]  /*18c0*/  @!P0 BRA `(.L_x_25) ;  /* 0x0000000000048947 */ /* 0x000fea0003800000 */
[----:B------:R-:W-:Y:S01]  /*18d0*/  BPT.TRAP 0x1 ;  /* 0x000000040000795c */ /* 0x000fe20000300000 */
.L_x_25:
[----:B------:R-:W-:Y:S01]  /*18e0*/  ISETP.NE.AND P0, PT, R6, RZ, PT ;  /* 0x000000ff0600720c */ /* 0x000fe20003f05270 */
[----:B------:R-:W-:Y:S01]  /*18f0*/  BSSY B0, `(.L_x_26) ;  /* 0x000000d000007945 */ /* 0x000fe20003800000 */
[----:B------:R-:W-:-:S11]  /*1900*/  ISETP.GT.U32.AND P1, PT, R4, 0x1, PT ;  /* 0x000000010400780c */ /* 0x000fd60003f24070 */
[----:B------:R-:W-:Y:S05]  /*1910*/  @!P0 BRA `(.L_x_27) ;  /* 0x0000000000288947 */ /* 0x000fea0003800000 */
[----:B------:R-:W0:Y:S01]  /*1920*/  S2R R7, SR_CgaCtaId ;  /* 0x0000000000077919 */ /* 0x000e220000008800 */
[----:B------:R-:W-:Y:S01]  /*1930*/  IMAD.WIDE.U32 R4, R8, -0x45d1745d, RZ ;  /* 0xba2e8ba308047825 */ /* 0x000fe200078e00ff */
[----:B------:R-:W-:-:S04]  /*1940*/  MOV R4, 0x400 ;  /* 0x0000040000047802 */ /* 0x000fc80000000f00 */
[----:B------:R-:W-:-:S05]  /*1950*/  SHF.R.U32.HI R5, RZ, 0x3, R5 ;  /* 0x00000003ff057819 */ /* 0x000fca0000011605 */
[----:B------:R-:W-:Y:S01]  /*1960*/  IMAD R8, R5, -0xb, R8 ;  /* 0xfffffff505087824 */ /* 0x000fe200078e0208 */
[----:B0-----:R-:W-:-:S05]  /*1970*/  LEA R7, R7, R4, 0x18 ;  /* 0x0000000407077211 */ /* 0x001fca00078ec0ff */
[----:B------:R-:W-:-:S04]  /*1980*/  IMAD R8, R8, 0x8, R7 ;  /* 0x0000000808087824 */ /* 0x000fc800078e0207 */
[----:B------:R-:W-:-:S05]  /*1990*/  VIADD R5, R8, 0x37058 ;  /* 0x0003705808057836 */ /* 0x000fca0000000000 */
[----:B------:R-:W-:-:S04]  /*19a0*/  PRMT R5, R2, 0x654, R5 ;  /* 0x0000065402057816 */ /* 0x000fc80000000005 */
[----:B------:R0:W-:Y:S03]  /*19b0*/  SYNCS.ARRIVE.TRANS64.RED.A1T0 RZ, [R5+URZ], RZ ;  /* 0x000000ff05ff79a7 */ /* 0x0001e6000810043f */
.L_x_27:
[----:B------:R-:W-:Y:S05]  /*19c0*/  BSYNC B0 ;  /* 0x0000000000007941 */ /* 0x000fea0003800000 */
.L_x_26:
[----:B------:R-:W-:Y:S05]  /*19d0*/  @P1 BRA `(.L_x_24) ;  /* 0x0000000000041947 */ /* 0x000fea0003800000 */
[----:B------:R-:W-:Y:S01]  /*19e0*/  BPT.TRAP 0x1 ;  /* 0x000000040000795c */ /* 0x000fe20000300000 */
.L_x_24:
[----:B------:R-:W1:Y:S01]  /*19f0*/  S2R R4, SR_CTAID.Y ;  /* 0x0000000000047919 */ /* 0x000e620000002600 */
[----:B------:R-:W-:Y:S01]  /*1a00*/  ULDC.64 UR4, c[0x0][0x280] ;  /* 0x0000a00000047ab9 */ /* 0x000fe20000000a00 */
[----:B------:R-:W-:Y:S01]  /*1a10*/  LEA.HI R2, R3, R0, RZ, 0x2 ;  /* 0x0000000003027211 */ /* 0x000fe200078f10ff */
[----:B------:R-:W2:Y:S03]  /*1a20*/  S2R R9, SR_CTAID.X ;  /* 0x0000000000097919 */ /* 0x000ea60000002500 */
[--C-:B------:R-:W-:Y:S02]  /*1a30*/  SHF.R.S32.HI R6, RZ, 0x2, R2.reuse ;  /* 0x00000002ff067819 */ /* 0x100fe40000011402 */
[----:B0-----:R-:W-:-:S04]  /*1a40*/  SHF.R.S32.HI R5, RZ, 0x1f, R2 ;  /* 0x0000001fff057819 */ /* 0x001fc80000011402 */
[----:B------:R-:W-:-:S04]  /*1a50*/  LEA.HI R5, R5, R6, RZ, 0x3 ;  /* 0x0000000605057211 */ /* 0x000fc800078f18ff */
[----:B------:R-:W-:Y:S01]  /*1a60*/  LOP3.LUT R7, R5, 0xfffffff8, RZ, 0xc0, !PT ;  /* 0xfffffff805077812 */ /* 0x000fe200078ec0ff */
[----:B-1----:R-:W-:Y:S02]  /*1a70*/  IMAD.SHL.U32 R4, R4, 0x40, RZ ;  /* 0x0000004004047824 */ /* 0x002fe400078e00ff */
[----:B--2---:R-:W-:-:S03]  /*1a80*/  IMAD.SHL.U32 R10, R9, 0x100, RZ ;  /* 0x00000100090a7824 */ /* 0x004fc600078e00ff */
[----:B------:R-:W-:-:S04]  /*1a90*/  ISETP.GE.AND P0, PT, R4, UR5, PT ;  /* 0x0000000504007c0c */ /* 0x000fc8000bf06270 */
[----:B------:R-:W-:-:S13]  /*1aa0*/  ISETP.GE.OR P0, PT, R10, UR4, P0 ;  /* 0x000000040a007c0c */ /* 0x000fda0008706670 */
[----:B------:R-:W-:Y:S05]  /*1ab0*/  @P0 EXIT ;  /* 0x000000000000094d */ /* 0x000fea0003800000 */
[----:B------:R-:W0:Y:S01]  /*1ac0*/  LDC.64 R12, c[0x0][0x5d0] ;  /* 0x00017400ff0c7b82 */ /* 0x000e220000000a00 */
[----:B------:R-:W-:Y:S01]  /*1ad0*/  LOP3.LUT R5, R2, 0x7ffffffc, RZ, 0xc0, !PT ;  /* 0x7ffffffc02057812 */ /* 0x000fe200078ec0ff */
[----:B------:R-:W-:Y:S01]  /*1ae0*/  IMAD.IADD R2, R6, 0x1, -R7 ;  /* 0x0000000106027824 */ /* 0x000fe200078e0a07 */
[----:B------:R-:W-:Y:S02]  /*1af0*/  LEA.HI R6, R3, R0, RZ, 0x5 ;  /* 0x0000000003067211 */ /* 0x000fe400078f28ff */
[----:B----45:R-:W-:Y:S01]  /*1b00*/  FSETP.NEU.AND P1, PT, R14, RZ, PT ;  /* 0x000000ff0e00720b */ /* 0x030fe20003f2d000 */
[----:B------:R-:W-:Y:S01]  /*1b10*/  IMAD.IADD R5, R0, 0x1, -R5 ;  /* 0x0000000100057824 */ /* 0x000fe200078e0a05 */
[----:B------:R-:W-:Y:S02]  /*1b20*/  SHF.R.S32.HI R3, RZ, 0x1f, R2 ;  /* 0x0000001fff037819 */ /* 0x000fe40000011402 */
[----:B---3--:R-:W-:Y:S01]  /*1b30*/  SHF.R.S32.HI R15, RZ, 0x5, R6 ;  /* 0x00000005ff0f7819 */ /* 0x008fe20000011406 */
[----:B------:R-:W-:-:S02]  /*1b40*/  IMAD.SHL.U32 R5, R5, 0x2, RZ ;  /* 0x0000000205057824 */ /* 0x000fc400078e00ff */
[----:B------:R-:W-:-:S03]  /*1b50*/  IMAD.WIDE R8, R9, 0x100, R2 ;  /* 0x0000010009087825 */ /* 0x000fc600078e0202 */
[----:B------:R-:W-:Y:S01]  /*1b60*/  SHF.R.S32.HI R7, RZ, 0x1f, R5 ;  /* 0x0000001fff077819 */ /* 0x000fe20000011405 */
[C---:B------:R-:W-:Y:S01]  /*1b70*/  IMAD R3, R15.reuse, -0x10, -R10 ;  /* 0xfffffff00f037824 */ /* 0x040fe200078e0a0a */
[C---:B------:R-:W-:Y:S01]  /*1b80*/  IADD3 R6, P0, R4.reuse, R5, RZ ;  /* 0x0000000504067210 */ /* 0x040fe20007f1e0ff */
[----:B------:R-:W-:Y:S01]  /*1b90*/  IMAD.WIDE R8, R15, 0x10, R8 ;  /* 0x000000100f087825 */ /* 0x000fe200078e0208 */
[----:B------:R-:W-:Y:S02]  /*1ba0*/  IADD3 R10, -R5, UR5, -R4 ;  /* 0x00000005050a7c10 */ /* 0x000fe4000fffe904 */
[----:B------:R-:W-:Y:S02]  /*1bb0*/  LEA.HI.X.SX32 R7, R4, R7, 0x1, P0 ;  /* 0x0000000704077211 */ /* 0x000fe400000f0eff */
[----:B------:R-:W-:Y:S01]  /*1bc0*/  IADD3 R0, R3, UR4, -R2 ;  /* 0x0000000403007c10 */ /* 0x000fe2000fffe802 */
[-C--:B0-----:R-:W-:Y:S01]  /*1bd0*/  IMAD R2, R9, R12.reuse, RZ ;  /* 0x0000000c09027224 */ /* 0x081fe200078e02ff */
[----:B------:R-:W-:Y:S01]  /*1be0*/  ISETP.GT.AND P3, PT, R10, RZ, PT ;  /* 0x000000ff0a00720c */ /* 0x000fe20003f64270 */
[----:B------:R-:W-:Y:S01]  /*1bf0*/  IMAD.WIDE.U32 R18, R8, R12, R6 ;  /* 0x0000000c08127225 */ /* 0x000fe200078e0006 */
[----:B------:R-:W-:-:S02]  /*1c00*/  SHF.L.U64.HI R15, R12, 0x3, R13 ;  /* 0x000000030c0f7819 */ /* 0x000fc4000001020d */
[----:B------:R-:W-:Y:S01]  /*1c10*/  P2R R3, PR, RZ, 0x8 ;  /* 0x00000008ff037803 */ /* 0x000fe20000000000 */
[----:B------:R-:W-:Y:S01]  /*1c20*/  IMAD R21, R8, R13, R2 ;  /* 0x0000000d08157224 */ /* 0x000fe200078e0202 */
[----:B------:R-:W-:Y:S01]  /*1c30*/  ISETP.GT.AND P0, PT, R0, RZ, P3 ;  /* 0x000000ff0000720c */ /* 0x000fe20001f04270 */
[----:B------:R-:W-:Y:S02]  /*1c40*/  IMAD.SHL.U32 R16, R12, 0x8, RZ ;  /* 0x000000080c107824 */ /* 0x000fe400078e00ff */
[----:B------:R-:W-:Y:S01]  /*1c50*/  IMAD.IADD R21, R19, 0x1, R21 ;  /* 0x0000000113157824 */ /* 0x000fe200078e0215 */
[----:B------:R-:W-:Y:S09]  /*1c60*/  @!P1 BRA `(.L_x_28) ;  /* 0x0000006c00cc9947 */ /* 0x000ff20003800000 */
[----:B------:R-:W-:Y:S01]  /*1c70*/  ULDC.64 UR4, c[0x0][0x5b0] ;  /* 0x00016c0000047ab9 */ /* 0x000fe20000000a00 */
[----:B------:R-:W-:Y:S01]  /*1c80*/  ULDC.64 UR8, c[0x0][0x5a8] ;  /* 0x00016a0000087ab9 */ /* 0x000fe20000000a00 */
[----:B------:R-:W-:Y:S01]  /*1c90*/  IMAD R17, R9, UR4, RZ ;  /* 0x0000000409117c24 */ /* 0x000fe2000f8e02ff */
[----:B------:R-:W-:Y:S01]  /*1ca0*/  ULDC.64 UR6, c[0x0][0x5c8] ;  /* 0x0001720000067ab9 */ /* 0x000fe20000000a00 */
[----:B------:R-:W-:-:S04]  /*1cb0*/  IMAD.WIDE.U32 R2, R8, UR4, R6 ;  /* 0x0000000408027c25 */ /* 0x000fc8000f8e0006 */
[----:B------:R-:W-:Y:S01]  /*1cc0*/  IMAD R17, R8, UR5, R17 ;  /* 0x0000000508117c24 */ /* 0x000fe2000f8e0211 */
[----:B------:R-:W-:-:S03]  /*1cd0*/  LEA R4, P1, R2, UR8, 0x1 ;  /* 0x0000000802047c11 */ /* 0x000fc6000f8208ff */
[----:B------:R-:W-:-:S05]  /*1ce0*/  IMAD.IADD R3, R3, 0x1, R17 ;  /* 0x0000000103037824 */ /* 0x000fca00078e0211 */
[----:B------:R-:W-:-:S05]  /*1cf0*/  LEA.HI.X R5, R2, UR9, R3, 0x1, P1 ;  /* 0x0000000902057c11 */ /* 0x000fca00088f0c03 */
[----:B------:R-:W2:Y:S01]  /*1d00*/  @P0 LDG.E.LTC128B.U16 R19, desc[UR12][R4.64] ;  /* 0x0000000c04130981 */ /* 0x000ea2000c1e1520 */
[----:B------:R-:W-:Y:S01]  /*1d10*/  ISETP.GT.AND P6, PT, R10, 0x1, PT ;  /* 0x000000010a00780c */ /* 0x000fe20003fc4270 */
[----:B------:R-:W-:Y:S01]  /*1d20*/  BSSY B0, `(.L_x_29) ;  /* 0x000000e000007945 */ /* 0x000fe20003800000 */
[----:B------:R-:W-:Y:S02]  /*1d30*/  LEA R2, P2, R18, UR6, 0x1 ;  /* 0x0000000612027c11 */ /* 0x000fe4000f8408ff */
[----:B------:R-:W-:Y:S01]  /*1d40*/  ISETP.GT.AND P1, PT, R0, RZ, P6 ;  /* 0x000000ff0000720c */ /* 0x000fe20003724270 */
[----:B--2---:R-:W-:-:S04]  /*1d50*/  IMAD.U32 R3, R19, 0x10000, RZ ;  /* 0x0001000013037824 */ /* 0x004fc800078e00ff */
[----:B------:R-:W-:-:S04]  /*1d60*/  FMUL R3, R3, R14 ;  /* 0x0000000e03037220 */ /* 0x000fc80000400000 */
[----:B------:R-:W-:-:S05]  /*1d70*/  FFMA R3, R120, R11, R3 ;  /* 0x0000000b78037223 */ /* 0x000fca0000000003 */
[----:B------:R-:W-:Y:S02]  /*1d80*/  F2FP.BF16.F32.PACK_AB R20, RZ, R3 ;  /* 0x00000003ff14723e */ /* 0x000fe400000010ff */
[----:B------:R-:W-:Y:S02]  /*1d90*/  P2R R3, PR, RZ, 0x40 ;  /* 0x00000040ff037803 */ /* 0x000fe40000000000 */
[----:B------:R-:W-:Y:S02]  /*1da0*/  LEA.HI.X R3, R18, UR7, R21, 0x1, P2 ;  /* 0x0000000712037c11 */ /* 0x000fe400090f0c15 */
[----:B------:R-:W-:Y:S02]  /*1db0*/  PRMT R18, R20, 0x7610, R18 ;  /* 0x0000761014127816 */ /* 0x000fe40000000012 */
[----:B------:R-:W-:-:S03]  /*1dc0*/  PRMT R20, R19, 0x7610, R20 ;  /* 0x0000761013147816 */ /* 0x000fc60000000014 */
[----:B------:R0:W-:Y:S01]  /*1dd0*/  @P0 STG.E.U16 desc[UR12][R2.64], R18 ;  /* 0x0000001202000986 */ /* 0x0001e2000c10150c */
[----:B------:R-:W-:Y:S05]  /*1de0*/  @!P1 BRA `(.L_x_30) ;  /* 0x0000000000049947 */ /* 0x000fea0003800000 */
[----:B------:R1:W5:Y:S02]  /*1df0*/  LDG.E.LTC128B.U16 R20, desc[UR12][R4.64+0x2] ;  /* 0x0000020c04147981 */ /* 0x000364000c1e1520 */
.L_x_30:
[----:B------:R-:W-:Y:S05]  /*1e00*/  BSYNC B0 ;  /* 0x0000000000007941 */ /* 0x000fea0003800000 */
.L_x_29:
[----:B------:R-:W-:Y:S01]  /*1e10*/  USHF.L.U32 UR6, UR4, 0x3, URZ ;  /* 0x0000000304067899 */ /* 0x000fe2000800063f */
[----:B-----5:R-:W-:Y:S01]  /*1e20*/  IMAD.U32 R9, R20, 0x10000, RZ ;  /* 0x0001000014097824 */ /* 0x020fe200078e00ff */
[----:B------:R-:W-:Y:S01]  /*1e30*/  USHF.L.U64.HI UR7, UR4, 0x3, UR5 ;  /* 0x0000000304077899 */ /* 0x000fe20008010205 */
[----:B------:R-:W-:Y:S02]  /*1e40*/  ISETP.GT.AND P0, PT, R0, 0x8, P3 ;  /* 0x000000080000780c */ /* 0x000fe40001f04270 */
[----:B------:R-:W-:Y:S01]  /*1e50*/  FMUL R22, R9, R14 ;  /* 0x0000000e09167220 */ /* 0x000fe20000400000 */
[----:B0-----:R-:W-:Y:S02]  /*1e60*/  IMAD.U32 R18, RZ, RZ, UR6 ;  /* 0x00000006ff127e24 */ /* 0x001fe4000f8e00ff */
[----:B------:R-:W-:Y:S02]  /*1e70*/  IMAD.U32 R19, RZ, RZ, UR7 ;  /* 0x00000007ff137e24 */ /* 0x000fe4000f8e00ff */
[----:B------:R-:W-:Y:S01]  /*1e80*/  FFMA R22, R121, R11, R22 ;  /* 0x0000000b79167223 */ /* 0x000fe20000000016 */
[----:B------:R-:W-:-:S04]  /*1e90*/  IMAD.WIDE.U32 R8, R8, UR4, R18 ;  /* 0x0000000408087c25 */ /* 0x000fc8000f8e0012 */
[----:B------:R-:W-:Y:S02]  /*1ea0*/  F2FP.BF16.F32.PACK_AB R22, RZ, R22 ;  /* 0x00000016ff16723e */ /* 0x000fe400000010ff */
[----:B------:R-:W-:-:S03]  /*1eb0*/  IADD3 R6, P2, R6, R8, RZ ;  /* 0x0000000806067210 */ /* 0x000fc60007f5e0ff */
[----:B------:R0:W-:Y:S01]  /*1ec0*/  @P1 STG.E.U16 desc[UR12][R2.64+0x2], R22 ;  /* 0x0000021602001986 */ /* 0x0001e2000c10150c */
[----:B------:R-:W-:Y:S02]  /*1ed0*/  IADD3.X R7, R7, R17, R9, P2, !PT ;  /* 0x0000001107077210 */ /* 0x000fe400017fe409 */
[----:B------:R-:W-:-:S04]  /*1ee0*/  LEA R8, P2, R6, UR8, 0x1 ;  /* 0x0000000806087c11 */ /* 0x000fc8000f8408ff */
[----:B------:R-:W-:-:S05]  /*1ef0*/  LEA.HI.X R9, R6, UR9, R7, 0x1, P2 ;  /* 0x0000000906097c11 */ /* 0x000fca00090f0c07 */
[----:B------:R-:W2:Y:S01]  /*1f00*/  @P0 LDG.E.LTC128B.U16 R20, desc[UR12][R8.64] ;  /* 0x0000000c08140981 */ /* 0x000ea2000c1e1520 */
[C---:B------:R-:W-:Y:S01]  /*1f10*/  SHF.L.U64.HI R15, R16.reuse, 0x1, R15 ;  /* 0x00000001100f7819 */ /* 0x040fe2000001020f */
[----:B------:R-:W-:Y:S01]  /*1f20*/  BSSY B0, `(.L_x_31) ;  /* 0x000000b000007945 */ /* 0x000fe20003800000 */
[----:B------:R-:W-:Y:S02]  /*1f30*/  LEA R6, P2, R16, R2, 0x1 ;  /* 0x0000000210067211 */ /* 0x000fe400078408ff */
[----:B------:R-:W-:Y:S01]  /*1f40*/  ISETP.GT.AND P1, PT, R0, 0x8, P6 ;  /* 0x000000080000780c */ /* 0x000fe20003724270 */
[----:B--2---:R-:W-:-:S04]  /*1f50*/  IMAD.U32 R7, R20, 0x10000, RZ ;  /* 0x0001000014077824 */ /* 0x004fc800078e00ff */
[----:B------:R-:W-:-:S04]  /*1f60*/  FMUL R7, R7, R14 ;  /* 0x0000000e07077220 */ /* 0x000fc80000400000 */
[----:B------:R-:W-:-:S05]  /*1f70*/  FFMA R7, R122, R11, R7 ;  /* 0x0000000b7a077223 */ /* 0x000fca0000000007 */
[----:B------:R-:W-:Y:S01]  /*1f80*/  F2FP.BF16.F32.PACK_AB R16, RZ, R7 ;  /* 0x00000007ff10723e */ /* 0x000fe200000010ff */
[----:B------:R-:W-:-:S05]  /*1f90*/  IMAD.X R7, R15, 0x1, R3, P2 ;  /* 0x000000010f077824 */ /* 0x000fca00010e0603 */
[----:B------:R0:W-:Y:S01]  /*1fa0*/  @P0 STG.E.U16 desc[UR12][R6.64], R16 ;  /* 0x0000001006000986 */ /* 0x0001e2000c10150c */
[----:B------:R-:W-:Y:S05]  /*1fb0*/  @!P1 BRA `(.L_x_32) ;  /* 0x0000000000049947 */ /* 0x000fea0003800000 */
[----:B------:R2:W5:Y:S02]  /*1fc0*/  LDG.E.LTC128B.U16 R20, desc[UR12][R8.64+0x2] ;  /* 0x0000020c08147981 */ /* 0x000564000c1e1520 */
.L_x_32:
[----:B------:R-:W-:Y:S05]  /*1fd0*/  BSYNC B0 ;  /* 0x0000000000007941 */ /* 0x000fea0003800000 */
.L_x_31:
[----:B-----5:R-:W-:Y:S01]  /*1fe0*/  IMAD.U32 R15, R20, 0x10000, RZ ;  /* 0x00010000140f7824 */ /* 0x020fe200078e00ff */
[----:B------:R-:W-:Y:S01]  /*1ff0*/  ISETP.GT.AND P3, PT, R10, 0x8, PT ;  /* 0x000000080a00780c */ /* 0x000fe20003f64270 */
[----:B------:R-:W-:Y:S02]  /*2000*/  BSSY B0, `(.L_x_33) ;  /* 0x0000009000007945 */ /* 0x000fe40003800000 */
[----:B0-----:R-:W-:Y:S01]  /*2010*/  FMUL R16, R15, R14 ;  /* 0x0000000e0f107220 */ /* 0x001fe20000400000 */
[----:B------:R-:W-:Y:S02]  /*2020*/  ISETP.GT.AND P0, PT, R0, RZ, P3 ;  /* 0x000000ff0000720c */ /* 0x000fe40001f04270 */
[----:B------:R-:W-:Y:S01]  /*2030*/  P2R R15, PR, RZ, 0x8 ;  /* 0x00000008ff0f7803 */ /* 0x000fe20000000000 */
[----:B------:R-:W-:-:S05]  /*2040*/  FFMA R16, R123, R11, R16 ;  /* 0x0000000b7b107223 */ /* 0x000fca0000000010 */
[----:B------:R-:W-:-:S05]  /*2050*/  F2FP.BF16.F32.PACK_AB R16, RZ, R16 ;  /* 0x00000010ff10723e */ /* 0x000fca00000010ff */
[----:B------:R0:W-:Y:S01]  /*2060*/  @P1 STG.E.U16 desc[UR12][R6.64+0x2], R16 ;  /* 0x0000021006001986 */ /* 0x0001e2000c10150c */
[----:B------:R-:W-:Y:S05]  /*2070*/  @!P0 BRA `(.L_x_34) ;  /* 0x0000000000048947 */ /* 0x000fea0003800000 */
[----:B------:R3:W5:Y:S02]  /*2080*/  LDG.E.LTC128B.U16 R20, desc[UR12][R4.64+0x10] ;  /* 0x0000100c04147981 */ /* 0x000764000c1e1520 */
.L_x_34:
[----:B------:R-:W-:Y:S05]  /*2090*/  BSYNC B0 ;  /* 0x0000000000007941 */ /* 0x000fea0003800000 */
.L_x_33:
[----:B-----5:R-:W-:Y:S01]  /*20a0*/  IMAD.U32 R15, R20, 0x10000, RZ ;  /* 0x00010000140f7824 */ /* 0x020fe200078e00ff */
[----:B------:R-:W-:Y:S01]  /*20b0*/  ISETP.GT.AND P2, PT, R10, 0x9, PT ;  /* 0x000000090a00780c */ /* 0x000fe20003f44270 */
[----:B------:R-:W-:Y:S02]  /*20c0*/  BSSY B0, `(.L_x_35) ;  /* 0x0000009000007945 */ /* 0x000fe40003800000 */
[----:B------:R-:W-:Y:S01]  /*20d0*/  FMUL R15, R15, R14 ;  /* 0x0000000e0f0f7220 */ /* 0x000fe20000400000 */
[----:B------:R-:W-:Y:S02]  /*20e0*/  ISETP.GT.AND P1, PT, R0, RZ, P2 ;  /* 0x000000ff0000720c */ /* 0x000fe40001724270 */
[----:B0-----:R-:W-:Y:S01]  /*20f0*/  P2R R16, PR, RZ, 0x4 ;  /* 0x00000004ff107803 */ /* 0x001fe20000000000 */
[----:B------:R-:W-:-:S05]  /*2100*/  FFMA R15, R124, R11, R15 ;  /* 0x0000000b7c0f7223 */ /* 0x000fca000000000f */
[----:B------:R-:W-:-:S05]  /*2110*/  F2FP.BF16.F32.PACK_AB R15, RZ, R15 ;  /* 0x0000000fff0f723e */ /* 0x000fca00000010ff */
[----:B------:R0:W-:Y:S01]  /*2120*/  @P0 STG.E.U16 desc[UR12][R2.64+0x10], R15 ;  /* 0x0000100f02000986 */ /* 0x0001e2000c10150c */
[----:B------:R-:W-:Y:S05]  /*2130*/  @!P1 BRA `(.L_x_36) ;  /* 0x0000000000049947 */ /* 0x000fea0003800000 */
[----:B------:R4:W5:Y:S02]  /*2140*/  LDG.E.LTC128B.U16 R20, desc[UR12][R4.64+0x12] ;  /* 0x0000120c04147981 */ /* 0x000964000c1e1520 */
.L_x_36:
[----:B------:R-:W-:Y:S05]  /*2150*/  BSYNC B0 ;  /* 0x0000000000007941 */ /* 0x000fea0003800000 */
.L_x_35:
[----:B0----5:R-:W-:Y:S01]  /*2160*/  IMAD.U32 R15, R20, 0x10000, RZ ;  /* 0x00010000140f7824 */ /* 0x021fe200078e00ff */
[----:B------:R-:W-:Y:S01]  /*2170*/  ISETP.GT.AND P0, PT, R0, 0x8, P3 ;  /* 0x000000080000780c */ /* 0x000fe20001f04270 */
[----:B------:R-:W-:Y:S02]  /*2180*/  BSSY B0, `(.L_x_37) ;  /* 0x0000007000007945 */ /* 0x000fe40003800000 */
[----:B------:R-:W-:-:S04]  /*2190*/  FMUL R16, R15, R14 ;  /* 0x0000000e0f107220 */ /* 0x000fc80000400000 */
[----:B------:R-:W-:-:S05]  /*21a0*/  FFMA R16, R125, R11, R16 ;  /* 0x0000000b7d107223 */ /* 0x000fca0000000010 */
[----:B------:R-:W-:-:S05]  /*21b0*/  F2FP.BF16.F32.PACK_AB R16, RZ, R16 ;  /* 0x00000010ff10723e */ /* 0x000fca00000010ff */
[----:B------:R0:W-:Y:S01]  /*21c0*/  @P1 STG.E.U16 desc[UR12][R2.64+0x12], R16 ;  /* 0x0000121002001986 */ /* 0x0001e2000c10150c */
[----:B------:R-:W-:Y:S05]  /*21d0*/  @!P0 BRA `(.L_x_38) ;  /* 0x0000000000048947 */ /* 0x000fea0003800000 */
[----:B------:R0:W5:Y:S02]  /*21e0*/  LDG.E.LTC128B.U16 R20, desc[UR12][R8.64+0x10] ;  /* 0x0000100c08147981 */ /* 0x000164000c1e1520 */
.L_x_38:
[----:B------:R-:W-:Y:S05]  /*21f0*/  BSYNC B0 ;  /* 0x0000000000007941 */ /* 0x000fea0003800000 */
.L_x_37:
[----:B-----5:R-:W-:Y:S01]  /*2200*/  IMAD.U32 R15, R20, 0x10000, RZ ;  /* 0x00010000140f7824 */ /* 0x020fe200078e00ff */
        /* <DEDUP_REMOVED lines=8> */
.L_x_40:
[----:B------:R-:W-:Y:S05]  /*2290*/  BSYNC B0 ;  /* 0x0000000000007941 */ /* 0x000fea0003800000 */
.L_x_39:
[----:B0----5:R-:W-:Y:S01]  /*22a0*/  IMAD.U32 R15, R20, 0x10000, RZ ;  /* 0x00010000140f7824 */ /* 0x021fe200078e00ff */
[----:B------:R-:W-:Y:S01]  /*22b0*/  ISETP.GT.AND P2, PT, R10, 0x10, PT ;  /* 0x000000100a00780c */ /* 0x000fe20003f44270 */
[----:B------:R-:W-:Y:S02]  /*22c0*/  BSSY B0, `(.L_x_41) ;  /* 0x0000009000007945 */ /* 0x000fe40003800000 */
[----:B------:R-:W-:Y:S01]  /*22d0*/  FMUL R16, R15, R14 ;  /* 0x0000000e0f107220 */ /* 0x000fe20000400000 */
[----:B------:R-:W-:Y:S02]  /*22e0*/  ISETP.GT.AND P0, PT, R0, RZ, P2 ;  /* 0x000000ff0000720c */ /* 0x000fe40001704270 */
[----:B------:R-:W-:Y:S01]  /*22f0*/  P2R R15, PR, RZ, 0x4 ;  /* 0x00000004ff0f7803 */ /* 0x000fe20000000000 */
[----:B------:R-:W-:-:S05]  /*2300*/  FFMA R16, R127, R11, R16 ;  /* 0x0000000b7f107223 */ /* 0x000fca0000000010 */
[----:B------:R-:W-:-:S05]  /*2310*/  F2FP.BF16.F32.PACK_AB R16, RZ, R16 ;  /* 0x00000010ff10723e */ /* 0x000fca00000010ff */
[----:B------:R0:W-:Y:S01]  /*2320*/  @P1 STG.E.U16 desc[UR12][R6.64+0x12], R16 ;  /* 0x0000121006001986 */ /* 0x0001e2000c10150c */
[----:B------:R-:W-:Y:S05]  /*2330*/  @!P0 BRA `(.L_x_42) ;  /* 0x0000000000048947 */ /* 0x000fea0003800000 */
[----:B------:R0:W5:Y:S02]  /*2340*/  LDG.E.LTC128B.U16 R20, desc[UR12][R4.64+0x20] ;  /* 0x0000200c04147981 */ /* 0x000164000c1e1520 */
.L_x_42:
[----:B------:R-:W-:Y:S05]  /*2350*/  BSYNC B0 ;  /* 0x0000000000007941 */ /* 0x000fea0003800000 */
.L_x_41:
[----:B-----5:R-:W-:Y:S01]  /*2360*/  IMAD.U32 R15, R20, 0x10000, RZ ;  /* 0x00010000140f7824 */ /* 0x020fe200078e00ff */
[----:B------:R-:W-:Y:S01]  /*2370*/  ISETP.GT.AND P1, PT, R10, 0x11, PT ;  /* 0x000000110a00780c */ /* 0x000fe20003f24270 */
[----:B------:R-:W-:Y:S02]  /*2380*/  BSSY B0, `(.L_x_43) ;  /* 0x0000009000007945 */ /* 0x000fe40003800000 */
[----:B------:R-:W-:-:S04]  /*2390*/  FMUL R15, R15, R14 ;  /* 0x0000000e0f0f7220 */ /* 0x000fc80000400000 */
[----:B------:R-:W-:-:S05]  /*23a0*/  FFMA R15, R128, R11, R15 ;  /* 0x0000000b800f7223 */ /* 0x000fca000000000f */
[----:B------:R-:W-:-:S05]  /*23b0*/  F2FP.BF16.F32.PACK_AB R15, RZ, R15 ;  /* 0x0000000fff0f723e */ /* 0x000fca00000010ff */
[----:B------:R1:W-:Y:S01]  /*23c0*/  @P0 STG.E.U16 desc[UR12][R2.64+0x20], R15 ;  /* 0x0000200f02000986 */ /* 0x0003e2000c10150c */
[----:B------:R-:W-:Y:S02]  /*23d0*/  ISETP.GT.AND P0, PT, R0, RZ, P1 ;  /* 0x000000ff0000720c */ /* 0x000fe40000f04270 */
[----:B-1----:R-:W-:-:S11]  /*23e0*/  P2R R15, PR, RZ, 0x2 ;  /* 0x00000002ff0f7803 */ /* 0x002fd60000000000 */
[----:B------:R-:W-:Y:S05]  /*23f0*/  @!P0 BRA `(.L_x_44) ;  /* 0x0000000000048947 */ /* 0x000fea0003800000 */
[----:B------:R1:W5:Y:S02]  /*2400*/  LDG.E.LTC128B.U16 R20, desc[UR12][R4.64+0x22] ;  /* 0x0000220c04147981 */ /* 0x000364000c1e1520 */
.L_x_44:
[----:B------:R-:W-:Y:S05]  /*2410*/  BSYNC B0 ;  /* 0x0000000000007941 */ /* 0x000fea0003800000 */
.L_x_43:
[----:B-----5:R-:W-:Y:S01]  /*2420*/  IMAD.U32 R15, R20, 0x10000, RZ ;  /* 0x00010000140f7824 */ /* 0x020fe200078e00ff */
[----:B------:R-:W-:Y:S03]  /*2430*/  BSSY B0, `(.L_x_45) ;  /* 0x0000008000007945 */ /* 0x000fe60003800000 */
[----:B0-----:R-:W-:-:S04]  /*2440*/  FMUL R16, R15, R14 ;  /* 0x0000000e0f107220 */ /* 0x001fc80000400000 */
[----:B------:R-:W-:-:S05]  /*2450*/  FFMA R16, R129, R11, R16 ;  /* 0x0000000b81107223 */ /* 0x000fca0000000010 */
[----:B------:R-:W-:-:S05]  /*2460*/  F2FP.BF16.F32.PACK_AB R16, RZ, R16 ;  /* 0x00000010ff10723e */ /* 0x000fca00000010ff */
[----:B------:R0:W-:Y:S01]  /*2470*/  @P0 STG.E.U16 desc[UR12][R2.64+0x22], R16 ;  /* 0x0000221002000986 */ /* 0x0001e2000c10150c */
[----:B------:R-:W-:-:S13]  /*2480*/  ISETP.GT.AND P0, PT, R0, 0x8, P2 ;  /* 0x000000080000780c */ /* 0x000fda0001704270 */
[----:B0-----:R-:W-:Y:S05]  /*2490*/  @!P0 BRA `(.L_x_46) ;  /* 0x0000000000048947 */ /* 0x001fea0003800000 */
[----:B------:R0:W5:Y:S02]  /*24a0*/  LDG.E.LTC128B.U16 R20, desc[UR12][R8.64+0x20] ;  /* 0x0000200c08147981 */ /* 0x000164000c1e1520 */
.L_x_46:
[----:B------:R-:W-:Y:S05]  /*24b0*/  BSYNC B0 ;  /* 0x0000000000007941 */ /* 0x000fea0003800000 */
.L_x_45:
[----:B-----5:R-:W-:Y:S01]  /*24c0*/  IMAD.U32 R15, R20, 0x10000, RZ ;  /* 0x00010000140f7824 */ /* 0x020fe200078e00ff */
[----:B------:R-:W-:Y:S03]  /*24d0*/  BSSY B0, `(.L_x_47) ;  /* 0x0000008000007945 */ /* 0x000fe60003800000 */
[----:B------:R-:W-:-:S04]  /*24e0*/  FMUL R15, R15, R14 ;  /* 0x0000000e0f0f7220 */ /* 0x000fc80000400000 */
[----:B------:R-:W-:-:S05]  /*24f0*/  FFMA R15, R130, R11, R15 ;  /* 0x0000000b820f7223 */ /* 0x000fca000000000f */
[----:B------:R-:W-:-:S05]  /*2500*/  F2FP.BF16.F32.PACK_AB R15, RZ, R15 ;  /* 0x0000000fff0f723e */ /* 0x000fca00000010ff */
[----:B------:R0:W-:Y:S01]  /*2510*/  @P0 STG.E.U16 desc[UR12][R6.64+0x20], R15 ;  /* 0x0000200f06000986 */ /* 0x0001e2000c10150c */
[----:B------:R-:W-:-:S13]  /*2520*/  ISETP.GT.AND P0, PT, R0, 0x8, P1 ;  /* 0x000000080000780c */ /* 0x000fda0000f04270 */
[----:B0-----:R-:W-:Y:S05]  /*2530*/  @!P0 BRA `(.L_x_48) ;  /* 0x0000000000048947 */ /* 0x001fea0003800000 */
[----:B------:R0:W5:Y:S02]  /*2540*/  LDG.E.LTC128B.U16 R20, desc[UR12][R8.64+0x22] ;  /* 0x0000220c08147981 */ /* 0x000164000c1e1520 */
.L_x_48:
[----:B------:R-:W-:Y:S05]  /*2550*/  BSYNC B0 ;  /* 0x0000000000007941 */ /* 0x000fea0003800000 */
.L_x_47:
[----:B-----5:R-:W-:Y:S01]  /*2560*/  IMAD.U32 R15, R20, 0x10000, RZ ;  /* 0x00010000140f7824 */ /* 0x020fe200078e00ff */
[C---:B------:R-:W-:Y:S01]  /*2570*/  SHF.L.U64.HI R21, R12.reuse, 0x7, R13 ;  /* 0x000000070c157819 */ /* 0x040fe2000001020d */
[----:B------:R-:W-:Y:S01]  /*2580*/  IMAD.SHL.U32 R17, R12, 0x80, RZ ;  /* 0x000000800c117824 */ /* 0x000fe200078e00ff */
[----:B------:R-:W-:Y:S01]  /*2590*/  ISETP.GT.AND P2, PT, R10, 0x18, PT ;  /* 0x000000180a00780c */ /* 0x000fe20003f44270 */
[----:B------:R-:W-:Y:S01]  /*25a0*/  FMUL R16, R15, R14 ;  /* 0x0000000e0f107220 */ /* 0x000fe20000400000 */
[----:B------:R-:W-:Y:S02]  /*25b0*/  BSSY B0, `(.L_x_49) ;  /* 0x000000d000007945 */ /* 0x000fe40003800000 */
[----:B------:R-:W-:Y:S01]  /*25c0*/  LOP3.LUT R15, R17, 0x2, RZ, 0xfc, !PT ;  /* 0x00000002110f7812 */ /* 0x000fe200078efcff */
[----:B------:R-:W-:-:S05]  /*25d0*/  FFMA R16, R131, R11, R16 ;  /* 0x0000000b83107223 */ /* 0x000fca0000000010 */
[----:B------:R-:W-:-:S05]  /*25e0*/  F2FP.BF16.F32.PACK_AB R16, RZ, R16 ;  /* 0x00000010ff10723e */ /* 0x000fca00000010ff */
[----:B------:R1:W-:Y:S01]  /*25f0*/  @P0 STG.E.U16 desc[UR12][R6.64+0x22], R16 ;  /* 0x0000221006000986 */ /* 0x0003e2000c10150c */
[----:B------:R-:W-:-:S05]  /*2600*/  IADD3 R124, P0, R15, R2, RZ ;  /* 0x000000020f7c7210 */ /* 0x000fca0007f1e0ff */
[----:B------:R-:W-:Y:S01]  /*2610*/  IMAD.X R125, R21, 0x1, R3, P0 ;  /* 0x00000001157d7824 */ /* 0x000fe200000e0603 */
[----:B------:R-:W-:-:S05]  /*2620*/  IADD3 R12, P0, R17, R2, RZ ;  /* 0x00000002110c7210 */ /* 0x000fca0007f1e0ff */
[----:B------:R-:W-:Y:S01]  /*2630*/  IMAD.X R13, R21, 0x1, R3, P0 ;  /* 0x00000001150d7824 */ /* 0x000fe200000e0603 */
[----:B------:R-:W-:Y:S02]  /*2640*/  ISETP.GT.AND P0, PT, R0, RZ, P2 ;  /* 0x000000ff0000720c */ /* 0x000fe40001704270 */
[----:B-1----:R-:W-:-:S11]  /*2650*/  P2R R16, PR, RZ, 0x4 ;  /* 0x00000004ff107803 */ /* 0x002fd60000000000 */
[----:B------:R-:W-:Y:S05]  /*2660*/  @!P0 BRA `(.L_x_50) ;  /* 0x0000000000048947 */ /* 0x000fea0003800000 */
[----:B------:R1:W5:Y:S02]  /*2670*/  LDG.E.LTC128B.U16 R20, desc[UR12][R4.64+0x30] ;  /* 0x0000300c04147981 */ /* 0x000364000c1e1520 */
.L_x_50:
[----:B------:R-:W-:Y:S05]  /*2680*/  BSYNC B0 ;  /* 0x0000000000007941 */ /* 0x000fea0003800000 */
.L_x_49:
[----:B-----5:R-:W-:Y:S01]  /*2690*/  IMAD.U32 R19, R20, 0x10000, RZ ;  /* 0x0001000014137824 */ /* 0x020fe200078e00ff */
[----:B------:R-:W-:Y:S01]  /*26a0*/  ISETP.GT.AND P1, PT, R10, 0x19, PT ;  /* 0x000000190a00780c */ /* 0x000fe20003f24270 */
[----:B------:R-:W-:Y:S02]  /*26b0*/  BSSY B0, `(.L_x_51) ;  /* 0x0000009000007945 */ /* 0x000fe40003800000 */
[----:B------:R-:W-:Y:S01]  /*26c0*/  FMUL R19, R19, R14 ;  /* 0x0000000e13137220 */ /* 0x000fe20000400000 */
[----:B------:R-:W-:-:S03]  /*26d0*/  P2R R16, PR, RZ, 0x2 ;  /* 0x00000002ff107803 */ /* 0x000fc60000000000 */
[----:B------:R-:W-:-:S05]  /*26e0*/  FFMA R19, R132, R11, R19 ;  /* 0x0000000b84137223 */ /* 0x000fca0000000013 */
[----:B------:R-:W-:-:S05]  /*26f0*/  F2FP.BF16.F32.PACK_AB R19, RZ, R19 ;  /* 0x00000013ff13723e */ /* 0x000fca00000010ff */
[----:B------:R0:W-:Y:S01]  /*2700*/  @P0 STG.E.U16 desc[UR12][R2.64+0x30], R19 ;  /* 0x0000301302000986 */ /* 0x0001e2000c10150c */
[----:B------:R-:W-:-:S13]  /*2710*/  ISETP.GT.AND P0, PT, R0, RZ, P1 ;  /* 0x000000ff0000720c */ /* 0x000fda0000f04270 */
[----:B0-----:R-:W-:Y:S05]  /*2720*/  @!P0 BRA `(.L_x_52) ;  /* 0x0000000000048947 */ /* 0x001fea0003800000 */
[----:B------:R0:W5:Y:S02]  /*2730*/  LDG.E.LTC128B.U16 R20, desc[UR12][R4.64+0x32] ;  /* 0x0000320c04147981 */ /* 0x000164000c1e1520 */
.L_x_52:
[----:B------:R-:W-:Y:S05]  /*2740*/  BSYNC B0 ;  /* 0x0000000000007941 */ /* 0x000fea0003800000 */
.L_x_51:
        /* <DEDUP_REMOVED lines=9> */
.L_x_54:
[----:B------:R-:W-:Y:S05]  /*27e0*/  BSYNC B0 ;  /* 0x0000000000007941 */ /* 0x000fea0003800000 */
.L_x_53:
        /* <DEDUP_REMOVED lines=9> */
.L_x_56:
[----:B------:R-:W-:Y:S05]  /*2880*/  BSYNC B0 ;  /* 0x0000000000007941 */ /* 0x000fea0003800000 */
.L_x_55:
        /* <DEDUP_REMOVED lines=11> */
.L_x_58:
[----:B------:R-:W-:Y:S05]  /*2940*/  BSYNC B0 ;  /* 0x0000000000007941 */ /* 0x000fea0003800000 */
.L_x_57:
        /* <DEDUP_REMOVED lines=11> */
.L_x_60:
[----:B------:R-:W-:Y:S05]  /*2a00*/  BSYNC B0 ;  /* 0x0000000000007941 */ /* 0x000fea0003800000 */
.L_x_59:
        /* <DEDUP_REMOVED lines=9> */
.L_x_62:
[----:B------:R-:W-:Y:S05]  /*2aa0*/  BSYNC B0 ;  /* 0x0000000000007941 */ /* 0x000fea0003800000 */
.L_x_61:
        /* <DEDUP_REMOVED lines=9> */
.L_x_64:
[----:B------:R-:W-:Y:S05]  /*2b40*/  BSYNC B0 ;  /* 0x0000000000007941 */ /* 0x000fea0003800000 */
.L_x_63:
        /* <DEDUP_REMOVED lines=11> */
.L_x_66:
[----:B------:R-:W-:Y:S05]  /*2c00*/  BSYNC B0 ;  /* 0x0000000000007941 */ /* 0x000fea0003800000 */
.L_x_65:
[----:B-----5:R-:W-:Y:S01]  /*2c10*/  IMAD.U32 R19, R20, 0x10000, RZ ;  /* 0x0001000014137824 */ /* 0x020fe200078e00ff */
[----:B------:R-:W-:Y:S01]  /*2c20*/  ISETP.GT.AND P4, PT, R10, 0x29, PT ;  /* 0x000000290a00780c */ /* 0x000fe20003f84270 */
[----:B------:R-:W-:Y:S02]  /*2c30*/  BSSY B0, `(.L_x_67) ;  /* 0x0000008000007945 */ /* 0x000fe40003800000 */
[----:B------:R-:W-:-:S04]  /*2c40*/  FMUL R19, R19, R14 ;  /* 0x0000000e13137220 */ /* 0x000fc80000400000 */
[----:B------:R-:W-:-:S05]  /*2c50*/  FFMA R19, R140, R11, R19 ;  /* 0x0000000b8c137223 */ /* 0x000fca0000000013 */
[----:B------:R-:W-:-:S05]  /*2c60*/  F2FP.BF16.F32.PACK_AB R19, RZ, R19 ;  /* 0x00000013ff13723e */ /* 0x000fca00000010ff */
[----:B------:R0:W-:Y:S01]  /*2c70*/  @P0 STG.E.U16 desc[UR12][R2.64+0x50], R19 ;  /* 0x0000501302000986 */ /* 0x0001e2000c10150c */
[----:B------:R-:W-:-:S13]  /*2c80*/  ISETP.GT.AND P0, PT, R0, RZ, P4 ;  /* 0x000000ff0000720c */ /* 0x000fda0002704270 */
[----:B0-----:R-:W-:Y:S05]  /*2c90*/  @!P0 BRA `(.L_x_68) ;  /* 0x0000000000048947 */ /* 0x001fea0003800000 */
[----:B------:R0:W5:Y:S02]  /*2ca0*/  LDG.E.LTC128B.U16 R20, desc[UR12][R4.64+0x52] ;  /* 0x0000520c04147981 */ /* 0x000164000c1e1520 */
.L_x_68:
[----:B------:R-:W-:Y:S05]  /*2cb0*/  BSYNC B0 ;  /* 0x0000000000007941 */ /* 0x000fea0003800000 */
.L_x_67:
        /* <DEDUP_REMOVED lines=9> */
.L_x_70:
[----:B------:R-:W-:Y:S05]  /*2d50*/  BSYNC B0 ;  /* 0x0000000000007941 */ /* 0x000fea0003800000 */
.L_x_69:
        /* <DEDUP_REMOVED lines=9> */
.L_x_72:
[----:B------:R-:W-:Y:S05]  /*2df0*/  BSYNC B0 ;  /* 0x0000000000007941 */ /* 0x000fea0003800000 */
.L_x_71:
        /* <DEDUP_REMOVED lines=10> */
.L_x_74:
[----:B------:R-:W-:Y:S05]  /*2ea0*/  BSYNC B0 ;  /* 0x0000000000007941 */ /* 0x000fea0003800000 */
.L_x_73:
        /* <DEDUP_REMOVED lines=10> */
.L_x_76:
[----:B------:R-:W-:Y:S05]  /*2f50*/  BSYNC B0 ;  /* 0x0000000000007941 */ /* 0x000fea0003800000 */
.L_x_75:
        /* <DEDUP_REMOVED lines=9> */
.L_x_78:
[----:B------:R-:W-:Y:S05]  /*2ff0*/  BSYNC B0 ;  /* 0x0000000000007941 */ /* 0x000fea0003800000 */
.L_x_77:
        /* <DEDUP_REMOVED lines=9> */
.L_x_80:
[----:B------:R-:W-:Y:S05]  /*3090*/  BSYNC B0 ;  /* 0x0000000000007941 */ /* 0x000fea0003800000 */
.L_x_79:
        /* <DEDUP_REMOVED lines=10> */
.L_x_82:
[----:B------:R-:W-:Y:S05]  /*3140*/  BSYNC B0 ;  /* 0x0000000000007941 */ /* 0x000fea0003800000 */
.L_x_81:
[----:B-----5:R-:W-:Y:S01]  /*3150*/  IMAD.U32 R19, R20, 0x10000, RZ ;  /* 0x0001000014137824 */ /* 0x020fe200078e00ff */
[----:B------:R-:W-:Y:S03]  /*3160*/  BSSY B0, `(.L_x_83) ;  /* 0x0000009000007945 */ /* 0x000fe60003800000 */
[----:B------:R-:W-:-:S04]  /*3170*/  FMUL R19, R19, R14 ;  /* 0x0000000e13137220 */ /* 0x000fc80000400000 */
[----:B------:R-:W-:-:S05]  /*3180*/  FFMA R19, R148, R11, R19 ;  /* 0x0000000b94137223 */ /* 0x000fca0000000013 */
[----:B------:R-:W-:-:S05]  /*3190*/  F2FP.BF16.F32.PACK_AB R19, RZ, R19 ;  /* 0x00000013ff13723e */ /* 0x000fca00000010ff */
[----:B------:R0:W-:Y:S01]  /*31a0*/  @P0 STG.E.U16 desc[UR12][R2.64+0x70], R19 ;  /* 0x0000701302000986 */ /* 0x0001e2000c10150c */
[----:B------:R-:W-:-:S04]  /*31b0*/  ISETP.GT.AND P0, PT, R10, 0x39, PT ;  /* 0x000000390a00780c */ /* 0x000fc80003f04270 */
[----:B------:R-:W-:-:S13]  /*31c0*/  ISETP.GT.AND P5, PT, R0, RZ, P0 ;  /* 0x000000ff0000720c */ /* 0x000fda00007a4270 */
[----:B0-----:R-:W-:Y:S05]  /*31d0*/  @!P5 BRA `(.L_x_84) ;  /* 0x000000000004d947 */ /* 0x001fea0003800000 */
[----:B------:R0:W5:Y:S02]  /*31e0*/  LDG.E.LTC128B.U16 R20, desc[UR12][R4.64+0x72] ;  /* 0x0000720c04147981 */ /* 0x000164000c1e1520 */
.L_x_84:
[----:B------:R-:W-:Y:S05]  /*31f0*/  BSYNC B0 ;  /* 0x0000000000007941 */ /* 0x000fea0003800000 */
.L_x_83:
        /* <DEDUP_REMOVED lines=9> */
.L_x_86:
[----:B------:R-:W-:Y:S05]  /*3290*/  BSYNC B0 ;  /* 0x0000000000007941 */ /* 0x000fea0003800000 */
.L_x_85:
        /* <DEDUP_REMOVED lines=9> */
.L_x_88:
[----:B------:R-:W-:Y:S05]  /*3330*/  BSYNC B0 ;  /* 0x0000000000007941 */ /* 0x000fea0003800000 */
.L_x_87:
[----:B-----5:R-:W-:Y:S01]  /*3340*/  IMAD.U32 R19, R20, 0x10000, RZ ;  /* 0x0001000014137824 */ /* 0x020fe200078e00ff */
[----:B------:R-:W-:Y:S01]  /*3350*/  LOP3.LUT R123, R17, 0x10, RZ, 0xfc, !PT ;  /* 0x00000010117b7812 */ /* 0x000fe200078efcff */
[----:B------:R-:W-:Y:S02]  /*3360*/  USHF.L.U32 UR22, UR4, 0x7, URZ ;  /* 0x0000000704167899 */ /* 0x000fe4000800063f */
[----:B------:R-:W-:Y:S01]  /*3370*/  FMUL R16, R19, R14 ;  /* 0x0000000e13107220 */ /* 0x000fe20000400000 */
[----:B------:R-:W-:-:S03]  /*3380*/  USHF.L.U64.HI UR4, UR4, 0x7, UR5 ;  /* 0x0000000704047899 */ /* 0x000fc60008010205 */
[----:B------:R-:W-:-:S05]  /*3390*/  FFMA R16, R151, R11, R16 ;  /* 0x0000000b97107223 */ /* 0x000fca0000000010 */
[----:B------:R-:W-:-:S05]  /*33a0*/  F2FP.BF16.F32.PACK_AB R16, RZ, R16 ;  /* 0x00000010ff10723e */ /* 0x000fca00000010ff */
[----:B------:R1:W-:Y:S01]  /*33b0*/  @P5 STG.E.U16 desc[UR12][R6.64+0x72], R16 ;  /* 0x0000721006005986 */ /* 0x0003e2000c10150c */
[----:B------:R-:W-:-:S05]  /*33c0*/  IADD3 R126, P5, R123, R2, RZ ;  /* 0x000000027b7e7210 */ /* 0x000fca0007fbe0ff */
[----:B------:R-:W-:Y:S01]  /*33d0*/  IMAD.X R127, R21, 0x1, R3, P5 ;  /* 0x00000001157f7824 */ /* 0x000fe200028e0603 */
[----:B------:R-:W-:-:S04]  /*33e0*/  IADD3 R18, P5, R4, UR22, RZ ;  /* 0x0000001604127c10 */ /* 0x000fc8000ffbe0ff */
[----:B------:R-:W-:Y:S02]  /*33f0*/  IADD3.X R19, R5, UR4, RZ, P5, !PT ;  /* 0x0000000405137c10 */ /* 0x000fe4000affe4ff */
[----:B------:R-:W-:-:S04]  /*3400*/  ISETP.GT.AND P5, PT, R10, RZ, PT ;  /* 0x000000ff0a00720c */ /* 0x000fc80003fa4270 */
[----:B------:R-:W-:-:S13]  /*3410*/  ISETP.GT.AND P5, PT, R0, 0x40, P5 ;  /* 0x000000400000780c */ /* 0x000fda0002fa4270 */
[----:B------:R-:W2:Y:S01]  /*3420*/  @P5 LDG.E.LTC128B.U16 R20, desc[UR12][R18.64] ;  /* 0x0000000c12145981 */ /* 0x000ea2000c1e1520 */
[----:B------:R-:W-:Y:S01]  /*3430*/  LOP3.LUT R121, R17, 0x12, RZ, 0xfc, !PT ;  /* 0x0000001211797812 */ /* 0x000fe200078efcff */
[----:B------:R-:W-:Y:S01]  /*3440*/  ULOP3.LUT UR21, UR22, 0x2, URZ, 0xfc, !UPT ;  /* 0x0000000216157892 */ /* 0x000fe2000f8efc3f */
[----:B--2---:R-:W-:-:S04]  /*3450*/  IMAD.U32 R23, R20, 0x10000, RZ ;  /* 0x0001000014177824 */ /* 0x004fc800078e00ff */
[----:B------:R-:W-:-:S04]  /*3460*/  FMUL R23, R23, R14 ;  /* 0x0000000e17177220 */ /* 0x000fc80000400000 */
[----:B------:R-:W-:-:S05]  /*3470*/  FFMA R23, R88, R11, R23 ;  /* 0x0000000b58177223 */ /* 0x000fca0000000017 */
[----:B------:R-:W-:-:S04]  /*3480*/  F2FP.BF16.F32.PACK_AB R23, RZ, R23 ;  /* 0x00000017ff17723e */ /* 0x000fc800000010ff */
[----:B------:R-:W-:-:S05]  /*3490*/  PRMT R22, R23, 0x7610, R22 ;  /* 0x0000761017167816 */ /* 0x000fca0000000016 */
[----:B------:R2:W-:Y:S01]  /*34a0*/  @P5 STG.E.U16 desc[UR12][R12.64], R22 ;  /* 0x000000160c005986 */ /* 0x0005e2000c10150c */
[----:B------:R-:W-:-:S05]  /*34b0*/  IADD3 R128, P5, R121, R2, RZ ;  /* 0x0000000279807210 */ /* 0x000fca0007fbe0ff */
[----:B------:R-:W-:Y:S01]  /*34c0*/  IMAD.X R129, R21, 0x1, R3, P5 ;  /* 0x0000000115817824 */ /* 0x000fe200028e0603 */
[----:B------:R-:W-:-:S04]  /*34d0*/  IADD3 R130, P5, R4, UR21, RZ ;  /* 0x0000001504827c10 */ /* 0x000fc8000ffbe0ff */
[----:B------:R-:W-:Y:S02]  /*34e0*/  IADD3.X R131, R5, UR4, RZ, P5, !PT ;  /* 0x0000000405837c10 */ /* 0x000fe4000affe4ff */
[----:B------:R-:W-:-:S13]  /*34f0*/  ISETP.GT.AND P5, PT, R0, 0x40, P6 ;  /* 0x000000400000780c */ /* 0x000fda00037a4270 */
[----:B------:R-:W3:Y:S01]  /*3500*/  @P5 LDG.E.LTC128B.U16 R20, desc[UR12][R130.64] ;  /* 0x0000000c82145981 */ /* 0x000ee2000c1e1520 */
[----:B------:R-:W-:Y:S01]  /*3510*/  BSSY B0, `(.L_x_89) ;  /* 0x000000e000007945 */ /* 0x000fe20003800000 */
[----:B---3--:R-:W-:-:S04]  /*3520*/  IMAD.U32 R23, R20, 0x10000, RZ ;  /* 0x0001000014177824 */ /* 0x008fc800078e00ff */
[----:B-1----:R-:W-:-:S04]  /*3530*/  FMUL R16, R23, R14 ;  /* 0x0000000e17107220 */ /* 0x002fc80000400000 */
[----:B------:R-:W-:-:S05]  /*3540*/  FFMA R16, R89, R11, R16 ;  /* 0x0000000b59107223 */ /* 0x000fca0000000010 */
[----:B------:R-:W-:-:S05]  /*3550*/  F2FP.BF16.F32.PACK_AB R16, RZ, R16 ;  /* 0x00000010ff10723e */ /* 0x000fca00000010ff */
[----:B------:R1:W-:Y:S01]  /*3560*/  @P5 STG.E.U16 desc[UR12][R124.64], R16 ;  /* 0x000000107c005986 */ /* 0x0003e2000c10150c */
[----:B------:R-:W-:-:S05]  /*3570*/  IADD3 R88, P5, R17, R6, RZ ;  /* 0x0000000611587210 */ /* 0x000fca0007fbe0ff */
[----:B------:R-:W-:Y:S01]  /*3580*/  IMAD.X R89, R21, 0x1, R7, P5 ;  /* 0x0000000115597824 */ /* 0x000fe200028e0607 */
[----:B--2---:R-:W-:-:S04]  /*3590*/  IADD3 R22, P5, R8, UR22, RZ ;  /* 0x0000001608167c10 */ /* 0x004fc8000ffbe0ff */
[----:B------:R-:W-:Y:S02]  /*35a0*/  IADD3.X R23, R9, UR4, RZ, P5, !PT ;  /* 0x0000000409177c10 */ /* 0x000fe4000affe4ff */
[----:B------:R-:W-:-:S04]  /*35b0*/  ISETP.GT.AND P5, PT, R10, RZ, PT ;  /* 0x000000ff0a00720c */ /* 0x000fc80003fa4270 */
[----:B------:R-:W-:-:S13]  /*35c0*/  ISETP.GT.AND P5, PT, R0, 0x48, P5 ;  /* 0x000000480000780c */ /* 0x000fda0002fa4270 */
[----:B-1----:R-:W-:Y:S05]  /*35d0*/  @!P5 BRA `(.L_x_90) ;  /* 0x000000000004d947 */ /* 0x002fea0003800000 */
[----:B------:R1:W5:Y:S02]  /*35e0*/  LDG.E.LTC128B.U16 R20, desc[UR12][R22.64] ;  /* 0x0000000c16147981 */ /* 0x000364000c1e1520 */
.L_x_90:
[----:B------:R-:W-:Y:S05]  /*35f0*/  BSYNC B0 ;  /* 0x0000000000007941 */ /* 0x000fea0003800000 */
.L_x_89:
[----:B-----5:R-:W-:Y:S01]  /*3600*/  IMAD.U32 R125, R20, 0x10000, RZ ;  /* 0x00010000147d7824 */ /* 0x020fe200078e00ff */
[----:B------:R-:W-:Y:S03]  /*3610*/  BSSY B0, `(.L_x_91) ;  /* 0x000000c000007945 */ /* 0x000fe60003800000 */
[----:B------:R-:W-:-:S04]  /*3620*/  FMUL R125, R125, R14 ;  /* 0x0000000e7d7d7220 */ /* 0x000fc80000400000 */
[----:B------:R-:W-:-:S05]  /*3630*/  FFMA R125, R90, R11, R125 ;  /* 0x0000000b5a7d7223 */ /* 0x000fca000000007d */
[----:B------:R-:W-:-:S05]  /*3640*/  F2FP.BF16.F32.PACK_AB R125, RZ, R125 ;  /* 0x0000007dff7d723e */ /* 0x000fca00000010ff */
[----:B------:R2:W-:Y:S01]  /*3650*/  @P5 STG.E.U16 desc[UR12][R88.64], R125 ;  /* 0x0000007d58005986 */ /* 0x0005e2000c10150c */
[----:B------:R-:W-:-:S05]  /*3660*/  IADD3 R132, P5, R15, R6, RZ ;  /* 0x000000060f847210 */ /* 0x000fca0007fbe0ff */
[----:B------:R-:W-:Y:S01]  /*3670*/  IMAD.X R133, R21, 0x1, R7, P5 ;  /* 0x0000000115857824 */ /* 0x000fe200028e0607 */
[----:B------:R-:W-:-:S13]  /*3680*/  ISETP.GT.AND P5, PT, R0, 0x48, P6 ;  /* 0x000000480000780c */ /* 0x000fda00037a4270 */
[----:B--2---:R-:W-:Y:S05]  /*3690*/  @!P5 BRA `(.L_x_92) ;  /* 0x00000000000cd947 */ /* 0x004fea0003800000 */
[----:B------:R-:W-:-:S04]  /*36a0*/  IADD3 R124, P6, R8, UR21, RZ ;  /* 0x00000015087c7c10 */ /* 0x000fc8000ffde0ff */
[----:B------:R-:W-:-:S05]  /*36b0*/  IADD3.X R125, R9, UR4, RZ, P6, !PT ;  /* 0x00000004097d7c10 */ /* 0x000fca000b7fe4ff */
[----:B------:R2:W5:Y:S04]  /*36c0*/  LDG.E.LTC128B.U16 R20, desc[UR12][R124.64] ;  /* 0x0000000c7c147981 */ /* 0x000568000c1e1520 */
.L_x_92:
[----:B------:R-:W-:Y:S05]  /*36d0*/  BSYNC B0 ;  /* 0x0000000000007941 */ /* 0x000fea0003800000 */
.L_x_91:
[----:B--2--5:R-:W-:Y:S01]  /*36e0*/  IMAD.U32 R125, R20, 0x10000, RZ ;  /* 0x00010000147d7824 */ /* 0x024fe200078e00ff */
[----:B------:R-:W-:Y:S01]  /*36f0*/  ULOP3.LUT UR20, UR22, 0x10, URZ, 0xfc, !UPT ;  /* 0x0000001016147892 */ /* 0x000fe2000f8efc3f */
[----:B------:R-:W-:Y:S02]  /*3700*/  ISETP.GT.AND P6, PT, R10, 0x8, PT ;  /* 0x000000080a00780c */ /* 0x000fe40003fc4270 */
[----:B------:R-:W-:-:S04]  /*3710*/  FMUL R16, R125, R14 ;  /* 0x0000000e7d107220 */ /* 0x000fc80000400000 */
[----:B------:R-:W-:Y:S01]  /*3720*/  FFMA R16, R91, R11, R16 ;  /* 0x0000000b5b107223 */ /* 0x000fe20000000010 */
[----:B------:R-:W-:-:S04]  /*3730*/  LOP3.LUT R91, R17, 0x20, RZ, 0xfc, !PT ;  /* 0x00000020115b7812 */ /* 0x000fc800078efcff */
[----:B------:R-:W-:-:S05]  /*3740*/  F2FP.BF16.F32.PACK_AB R16, RZ, R16 ;  /* 0x00000010ff10723e */ /* 0x000fca00000010ff */
[----:B------:R2:W-:Y:S01]  /*3750*/  @P5 STG.E.U16 desc[UR12][R132.64], R16 ;  /* 0x0000001084005986 */ /* 0x0005e2000c10150c */
[----:B------:R-:W-:-:S05]  /*3760*/  IADD3 R130, P5, R91, R2, RZ ;  /* 0x000000025b827210 */ /* 0x000fca0007fbe0ff */
[----:B------:R-:W-:Y:S01]  /*3770*/  IMAD.X R131, R21, 0x1, R3, P5 ;  /* 0x0000000115837824 */ /* 0x000fe200028e0603 */
[----:B------:R-:W-:-:S04]  /*3780*/  IADD3 R134, P5, R4, UR20, RZ ;  /* 0x0000001404867c10 */ /* 0x000fc8000ffbe0ff */
[----:B------:R-:W-:Y:S02]  /*3790*/  IADD3.X R135, R5, UR4, RZ, P5, !PT ;  /* 0x0000000405877c10 */ /* 0x000fe4000affe4ff */
[----:B------:R-:W-:-:S13]  /*37a0*/  ISETP.GT.AND P5, PT, R0, 0x40, P6 ;  /* 0x000000400000780c */ /* 0x000fda00037a4270 */
[----:B------:R-:W3:Y:S01]  /*37b0*/  @P5 LDG.E.LTC128B.U16 R20, desc[UR12][R134.64] ;  /* 0x0000000c86145981 */ /* 0x000ee2000c1e1520 */
[----:B------:R-:W-:Y:S01]  /*37c0*/  ULOP3.LUT UR19, UR22, 0x12, URZ, 0xfc, !UPT ;  /* 0x0000001216137892 */ /* 0x000fe2000f8efc3f */
[----:B---3--:R-:W-:-:S04]  /*37d0*/  IMAD.U32 R125, R20, 0x10000, RZ ;  /* 0x00010000147d7824 */ /* 0x008fc800078e00ff */
[----:B------:R-:W-:-:S04]  /*37e0*/  FMUL R125, R125, R14 ;  /* 0x0000000e7d7d7220 */ /* 0x000fc80000400000 */
[----:B------:R-:W-:-:S05]  /*37f0*/  FFMA R125, R92, R11, R125 ;  /* 0x0000000b5c7d7223 */ /* 0x000fca000000007d */
[----:B------:R-:W-:-:S04]  /*3800*/  F2FP.BF16.F32.PACK_AB R125, RZ, R125 ;  /* 0x0000007dff7d723e */ /* 0x000fc800000010ff */
[----:B------:R-:W-:Y:S02]  /*3810*/  PRMT R90, R125, 0x7610, R90 ;  /* 0x000076107d5a7816 */ /* 0x000fe4000000005a */
[----:B------:R-:W-:-:S03]  /*3820*/  LOP3.LUT R125, R17, 0x22, RZ, 0xfc, !PT ;  /* 0x00000022117d7812 */ /* 0x000fc600078efcff */
[----:B------:R3:W-:Y:S01]  /*3830*/  @P5 STG.E.U16 desc[UR12][R126.64], R90 ;  /* 0x0000005a7e005986 */ /* 0x0007e2000c10150c */
[----:B--2---:R-:W-:-:S05]  /*3840*/  IADD3 R132, P5, R125, R2, RZ ;  /* 0x000000027d847210 */ /* 0x004fca0007fbe0ff */
[----:B------:R-:W-:Y:S01]  /*3850*/  IMAD.X R133, R21, 0x1, R3, P5 ;  /* 0x0000000115857824 */ /* 0x000fe200028e0603 */
[----:B------:R-:W-:-:S04]  /*3860*/  IADD3 R134, P5, R4, UR19, RZ ;  /* 0x0000001304867c10 */ /* 0x000fc8000ffbe0ff */
[----:B------:R-:W-:Y:S02]  /*3870*/  IADD3.X R135, R5, UR4, RZ, P5, !PT ;  /* 0x0000000405877c10 */ /* 0x000fe4000affe4ff */
[----:B------:R-:W-:-:S04]  /*3880*/  ISETP.GT.AND P5, PT, R10, 0x9, PT ;  /* 0x000000090a00780c */ /* 0x000fc80003fa4270 */
[----:B------:R-:W-:-:S13]  /*3890*/  ISETP.GT.AND P5, PT, R0, 0x40, P5 ;  /* 0x000000400000780c */ /* 0x000fda0002fa4270 */
[----:B------:R-:W2:Y:S01]  /*38a0*/  @P5 LDG.E.LTC128B.U16 R20, desc[UR12][R134.64] ;  /* 0x0000000c86145981 */ /* 0x000ea2000c1e1520 */
[----:B------:R-:W-:Y:S01]  /*38b0*/  BSSY B0, `(.L_x_93) ;  /* 0x000000d000007945 */ /* 0x000fe20003800000 */
[----:B--2---:R-:W-:-:S04]  /*38c0*/  IMAD.U32 R137, R20, 0x10000, RZ ;  /* 0x0001000014897824 */ /* 0x004fc800078e00ff */
[----:B------:R-:W-:-:S04]  /*38d0*/  FMUL R16, R137, R14 ;  /* 0x0000000e89107220 */ /* 0x000fc80000400000 */
[----:B------:R-:W-:-:S05]  /*38e0*/  FFMA R16, R93, R11, R16 ;  /* 0x0000000b5d107223 */ /* 0x000fca0000000010 */
[----:B------:R-:W-:-:S05]  /*38f0*/  F2FP.BF16.F32.PACK_AB R16, RZ, R16 ;  /* 0x00000010ff10723e */ /* 0x000fca00000010ff */
[----:B------:R2:W-:Y:S01]  /*3900*/  @P5 STG.E.U16 desc[UR12][R128.64], R16 ;  /* 0x0000001080005986 */ /* 0x0005e2000c10150c */
[----:B---3--:R-:W-:-:S05]  /*3910*/  IADD3 R126, P5, R123, R6, RZ ;  /* 0x000000067b7e7210 */ /* 0x008fca0007fbe0ff */
[----:B------:R-:W-:Y:S01]  /*3920*/  IMAD.X R127, R21, 0x1, R7, P5 ;  /* 0x00000001157f7824 */ /* 0x000fe200028e0607 */
[----:B------:R-:W-:-:S13]  /*3930*/  ISETP.GT.AND P5, PT, R0, 0x48, P6 ;  /* 0x000000480000780c */ /* 0x000fda00037a4270 */
[----:B--2---:R-:W-:Y:S05]  /*3940*/  @!P5 BRA `(.L_x_94) ;  /* 0x00000000000cd947 */ /* 0x004fea0003800000 */
[----:B------:R-:W-:-:S04]  /*3950*/  IADD3 R92, P6, R8, UR20, RZ ;  /* 0x00000014085c7c10 */ /* 0x000fc8000ffde0ff */
[----:B------:R-:W-:-:S05]  /*3960*/  IADD3.X R93, R9, UR4, RZ, P6, !PT ;  /* 0x00000004095d7c10 */ /* 0x000fca000b7fe4ff */
[----:B------:R2:W5:Y:S04]  /*3970*/  LDG.E.LTC128B.U16 R20, desc[UR12][R92.64] ;  /* 0x0000000c5c147981 */ /* 0x000568000c1e1520 */
.L_x_94:
[----:B------:R-:W-:Y:S05]  /*3980*/  BSYNC B0 ;  /* 0x0000000000007941 */ /* 0x000fea0003800000 */
.L_x_93:
[----:B--2--5:R-:W-:Y:S01]  /*3990*/  IMAD.U32 R93, R20, 0x10000, RZ ;  /* 0x00010000145d7824 */ /* 0x024fe200078e00ff */
[----:B------:R-:W-:Y:S01]  /*39a0*/  ISETP.GT.AND P6, PT, R10, 0x9, PT ;  /* 0x000000090a00780c */ /* 0x000fe20003fc4270 */
[----:B------:R-:W-:Y:S02]  /*39b0*/  BSSY B0, `(.L_x_95) ;  /* 0x000000c000007945 */ /* 0x000fe40003800000 */
        /* <DEDUP_REMOVED lines=11> */
.L_x_96:
[----:B------:R-:W-:Y:S05]  /*3a70*/  BSYNC B0 ;  /* 0x0000000000007941 */ /* 0x000fea0003800000 */
.L_x_95:
[----:B--2--5:R-:W-:Y:S01]  /*3a80*/  IMAD.U32 R93, R20, 0x10000, RZ ;  /* 0x00010000145d7824 */ /* 0x024fe200078e00ff */
[----:B------:R-:W-:Y:S01]  /*3a90*/  ULOP3.LUT UR18, UR22, 0x20, URZ, 0xfc, !UPT ;  /* 0x0000002016127892 */ /* 0x000fe2000f8efc3f */
[----:B------:R-:W-:Y:S02]  /*3aa0*/  ISETP.GT.AND P6, PT, R10, 0x10, PT ;  /* 0x000000100a00780c */ /* 0x000fe40003fc4270 */
[----:B------:R-:W-:Y:S01]  /*3ab0*/  FMUL R16, R93, R14 ;  /* 0x0000000e5d107220 */ /* 0x000fe20000400000 */
[----:B------:R-:W-:-:S03]  /*3ac0*/  LOP3.LUT R93, R17, 0x30, RZ, 0xfc, !PT ;  /* 0x00000030115d7812 */ /* 0x000fc600078efcff */
[----:B------:R-:W-:-:S05]  /*3ad0*/  FFMA R16, R95, R11, R16 ;  /* 0x0000000b5f107223 */ /* 0x000fca0000000010 */
        /* <DEDUP_REMOVED lines=36> */
.L_x_98:
[----:B------:R-:W-:Y:S05]  /*3d20*/  BSYNC B0 ;  /* 0x0000000000007941 */ /* 0x000fea0003800000 */
.L_x_97:
        /* <DEDUP_REMOVED lines=14> */
.L_x_100:
[----:B------:R-:W-:Y:S05]  /*3e10*/  BSYNC B0 ;  /* 0x0000000000007941 */ /* 0x000fea0003800000 */
.L_x_99:
        /* <DEDUP_REMOVED lines=42> */
.L_x_102:
[----:B------:R-:W-:Y:S05]  /*40c0*/  BSYNC B0 ;  /* 0x0000000000007941 */ /* 0x000fea0003800000 */
.L_x_101:
        /* <DEDUP_REMOVED lines=14> */
.L_x_104:
[----:B------:R-:W-:Y:S05]  /*41b0*/  BSYNC B0 ;  /* 0x0000000000007941 */ /* 0x000fea0003800000 */
.L_x_103:
        /* <DEDUP_REMOVED lines=42> */
.L_x_106:
[----:B------:R-:W-:Y:S05]  /*4460*/  BSYNC B0 ;  /* 0x0000000000007941 */ /* 0x000fea0003800000 */
.L_x_105:
        /* <DEDUP_REMOVED lines=14> */
.L_x_108:
[----:B------:R-:W-:Y:S05]  /*4550*/  BSYNC B0 ;  /* 0x0000000000007941 */ /* 0x000fea0003800000 */
.L_x_107:
        /* <DEDUP_REMOVED lines=41> */
.L_x_110:
[----:B------:R-:W-:Y:S05]  /*47f0*/  BSYNC B0 ;  /* 0x0000000000007941 */ /* 0x000fea0003800000 */
.L_x_109:
[----:B--2--5:R-:W-:Y:S01]  /*4800*/  IMAD.U32 R109, R20, 0x10000, RZ ;  /* 0x00010000146d7824 */ /* 0x024fe200078e00ff */
        /* <DEDUP_REMOVED lines=12> */
.L_x_112:
[----:B------:R-:W-:Y:S05]  /*48d0*/  BSYNC B0 ;  /* 0x0000000000007941 */ /* 0x000fea0003800000 */
.L_x_111:
[----:B--2--5:R-:W-:Y:S01]  /*48e0*/  IMAD.U32 R109, R20, 0x10000, RZ ;  /* 0x00010000146d7824 */ /* 0x024fe200078e00ff */
[----:B------:R-:W-:-:S03]  /*48f0*/  ULOP3.LUT UR8, UR22, 0x60, URZ, 0xfc, !UPT ;  /* 0x0000006016087892 */ /* 0x000fc6000f8efc3f */
        /* <DEDUP_REMOVED lines=31> */
[----:B------:R-:W-:-:S05]  /*4af0*/  IADD3 R112, P5, R105, R6, RZ ;  /* 0x0000000669707210 */ /* 0x000fca0007fbe0ff */
[----:B------:R-:W-:Y:S01]  /*4b00*/  IMAD.X R113, R21, 0x1, R7, P5 ;  /* 0x0000000115717824 */ /* 0x000fe200028e0607 */
[----:B------:R-:W-:-:S13]  /*4b10*/  ISETP.GT.AND P5, PT, R0, 0x48, P3 ;  /* 0x000000480000780c */ /* 0x000fda0001fa4270 */
[----:B---3--:R-:W-:Y:S05]  /*4b20*/  @!P5 BRA `(.L_x_114) ;  /* 0x00000000000cd947 */ /* 0x008fea0003800000 */
[----:B------:R-:W-:-:S04]  /*4b30*/  IADD3 R2, P6, R8, UR8, RZ ;  /* 0x0000000808027c10 */ /* 0x000fc8000ffde0ff */
[----:B------:R-:W-:-:S05]  /*4b40*/  IADD3.X R3, R9, UR4, RZ, P6, !PT ;  /* 0x0000000409037c10 */ /* 0x000fca000b7fe4ff */
[----:B------:R2:W5:Y:S04]  /*4b50*/  LDG.E.LTC128B.U16 R20, desc[UR12][R2.64] ;  /* 0x0000000c02147981 */ /* 0x000568000c1e1520 */
.L_x_114:
[----:B------:R-:W-:Y:S05]  /*4b60*/  BSYNC B0 ;  /* 0x0000000000007941 */ /* 0x000fea0003800000 */
.L_x_113:
        /* <DEDUP_REMOVED lines=13> */
.L_x_116:
[----:B------:R-:W-:Y:S05]  /*4c40*/  BSYNC B0 ;  /* 0x0000000000007941 */ /* 0x000fea0003800000 */
.L_x_115:
[----:B--2--5:R-:W-:Y:S01]  /*4c50*/  IMAD.U32 R3, R20, 0x10000, RZ ;  /* 0x0001000014037824 */ /* 0x024fe200078e00ff */
[----:B------:R-:W-:-:S03]  /*4c60*/  ULOP3.LUT UR6, UR22, 0x70, URZ, 0xfc, !UPT ;  /* 0x0000007016067892 */ /* 0x000fc6000f8efc3f */
        /* <DEDUP_REMOVED lines=8> */
[----:B--2---:R-:W-:Y:S02]  /*4cf0*/  IADD3.X R3, R5, UR4, RZ, P5, !PT ;  /* 0x0000000405037c10 */ /* 0x004fe4000affe4ff */
[----:B------:R-:W-:-:S13]  /*4d00*/  ISETP.GT.AND P5, PT, R0, 0x40, P1 ;  /* 0x000000400000780c */ /* 0x000fda0000fa4270 */
[----:B------:R-:W2:Y:S01]  /*4d10*/  @P5 LDG.E.LTC128B.U16 R20, desc[UR12][R2.64] ;  /* 0x0000000c02145981 */ /* 0x000ea2000c1e1520 */
[----:B------:R-:W-:Y:S01]  /*4d20*/  ULOP3.LUT UR5, UR22, 0x72, URZ, 0xfc, !UPT ;  /* 0x0000007216057892 */ /* 0x000fe2000f8efc3f */
[----:B--2---:R-:W-:-:S04]  /*4d30*/  IMAD.U32 R115, R20, 0x10000, RZ ;  /* 0x0001000014737824 */ /* 0x004fc800078e00ff */
[----:B------:R-:W-:-:S04]  /*4d40*/  FMUL R115, R115, R14 ;  /* 0x0000000e73737220 */ /* 0x000fc80000400000 */
[----:B------:R-:W-:-:S05]  /*4d50*/  FFMA R115, R116, R11, R115 ;  /* 0x0000000b74737223 */ /* 0x000fca0000000073 */
[----:B------:R-:W-:-:S05]  /*4d60*/  F2FP.BF16.F32.PACK_AB R115, RZ, R115 ;  /* 0x00000073ff73723e */ /* 0x000fca00000010ff */
[----:B------:R-:W-:Y:S01]  /*4d70*/  @P5 STG.E.U16 desc[UR12][R126.64], R115 ;  /* 0x000000737e005986 */ /* 0x000fe2000c10150c */
[----:B------:R-:W-:-:S05]  /*4d80*/  IADD3 R6, P5, R111, R6, RZ ;  /* 0x000000066f067210 */ /* 0x000fca0007fbe0ff */
[----:B------:R-:W-:Y:S01]  /*4d90*/  IMAD.X R7, R21, 0x1, R7, P5 ;  /* 0x0000000115077824 */ /* 0x000fe200028e0607 */
[----:B----4-:R-:W-:-:S04]  /*4da0*/  IADD3 R4, P5, R4, UR5, RZ ;  /* 0x0000000504047c10 */ /* 0x010fc8000ffbe0ff */
[----:B------:R-:W-:Y:S02]  /*4db0*/  IADD3.X R5, R5, UR4, RZ, P5, !PT ;  /* 0x0000000405057c10 */ /* 0x000fe4000affe4ff */
[----:B------:R-:W-:-:S13]  /*4dc0*/  ISETP.GT.AND P5, PT, R0, 0x40, P0 ;  /* 0x000000400000780c */ /* 0x000fda00007a4270 */
[----:B------:R-:W2:Y:S01]  /*4dd0*/  @P5 LDG.E.LTC128B.U16 R20, desc[UR12][R4.64] ;  /* 0x0000000c04145981 */ /* 0x000ea2000c1e1520 */
[----:B------:R-:W-:Y:S01]  /*4de0*/  BSSY B0, `(.L_x_117) ;  /* 0x000000e000007945 */ /* 0x000fe20003800000 */
[----:B--2---:R-:W-:-:S04]  /*4df0*/  IMAD.U32 R3, R20, 0x10000, RZ ;  /* 0x0001000014037824 */ /* 0x004fc800078e00ff */
[----:B------:R-:W-:-:S04]  /*4e00*/  FMUL R2, R3, R14 ;  /* 0x0000000e03027220 */ /* 0x000fc80000400000 */
[----:B------:R-:W-:-:S05]  /*4e10*/  FFMA R2, R117, R11, R2 ;  /* 0x0000000b75027223 */ /* 0x000fca0000000002 */
[----:B------:R-:W-:-:S04]  /*4e20*/  F2FP.BF16.F32.PACK_AB R2, RZ, R2 ;  /* 0x00000002ff02723e */ /* 0x000fc800000010ff */
[----:B------:R-:W-:-:S05]  /*4e30*/  PRMT R3, R2, 0x7610, R3 ;  /* 0x0000761002037816 */ /* 0x000fca0000000003 */
[----:B------:R2:W-:Y:S01]  /*4e40*/  @P5 STG.E.U16 desc[UR12][R128.64], R3 ;  /* 0x0000000380005986 */ /* 0x0005e2000c10150c */
[----:B------:R-:W-:-:S05]  /*4e50*/  IADD3 R2, P5, R12, R17, RZ ;  /* 0x000000110c027210 */ /* 0x000fca0007fbe0ff */
[----:B--2---:R-:W-:Y:S01]  /*4e60*/  IMAD.X R3, R13, 0x1, R21, P5 ;  /* 0x000000010d037824 */ /* 0x004fe200028e0615 */
[----:B------:R-:W-:-:S13]  /*4e70*/  ISETP.GT.AND P5, PT, R0, 0x48, P1 ;  /* 0x000000480000780c */ /* 0x000fda0000fa4270 */
[----:B------:R-:W-:Y:S05]  /*4e80*/  @!P5 BRA `(.L_x_118) ;  /* 0x00000000000cd947 */ /* 0x000fea0003800000 */
[----:B------:R-:W-:-:S04]  /*4e90*/  IADD3 R4, P6, R8, UR6, RZ ;  /* 0x0000000608047c10 */ /* 0x000fc8000ffde0ff */
[----:B------:R-:W-:-:S05]  /*4ea0*/  IADD3.X R5, R9, UR4, RZ, P6, !PT ;  /* 0x0000000409057c10 */ /* 0x000fca000b7fe4ff */
[----:B------:R2:W5:Y:S04]  /*4eb0*/  LDG.E.LTC128B.U16 R20, desc[UR12][R4.64] ;  /* 0x0000000c04147981 */ /* 0x000568000c1e1520 */
.L_x_118:
[----:B------:R-:W-:Y:S05]  /*4ec0*/  BSYNC B0 ;  /* 0x0000000000007941 */ /* 0x000fea0003800000 */
.L_x_117:
        /* <DEDUP_REMOVED lines=8> */
[----:B------:R-:W-:-:S04]  /*4f50*/  IADD3 R4, P5, R8, UR5, RZ ;  /* 0x0000000508047c10 */ /* 0x000fc8000ffbe0ff */
[----:B--2---:R-:W-:Y:S02]  /*4f60*/  IADD3.X R5, R9, UR4, RZ, P5, !PT ;  /* 0x0000000409057c10 */ /* 0x004fe4000affe4ff */
[----:B------:R-:W-:-:S13]  /*4f70*/  ISETP.GT.AND P5, PT, R0, 0x48, P0 ;  /* 0x000000480000780c */ /* 0x000fda00007a4270 */
[----:B------:R-:W-:Y:S05]  /*4f80*/  @!P5 BRA `(.L_x_120) ;  /* 0x000000000004d947 */ /* 0x000fea0003800000 */
[----:B------:R2:W5:Y:S02]  /*4f90*/  LDG.E.LTC128B.U16 R20, desc[UR12][R4.64] ;  /* 0x0000000c04147981 */ /* 0x000564000c1e1520 */
.L_x_120:
[----:B------:R-:W-:Y:S05]  /*4fa0*/  BSYNC B0 ;  /* 0x0000000000007941 */ /* 0x000fea0003800000 */
.L_x_119:
[----:B--2--5:R-:W-:Y:S01]  /*4fb0*/  IMAD.U32 R5, R20, 0x10000, RZ ;  /* 0x0001000014057824 */ /* 0x024fe200078e00ff */
[----:B------:R-:W-:Y:S01]  /*4fc0*/  ISETP.GT.AND P6, PT, R10, RZ, PT ;  /* 0x000000ff0a00720c */ /* 0x000fe20003fc4270 */
[----:B------:R-:W-:Y:S02]  /*4fd0*/  BSSY B0, `(.L_x_121) ;  /* 0x000000d000007945 */ /* 0x000fe40003800000 */
        /* <DEDUP_REMOVED lines=12> */
.L_x_122:
[----:B------:R-:W-:Y:S05]  /*50a0*/  BSYNC B0 ;  /* 0x0000000000007941 */ /* 0x000fea0003800000 */
.L_x_121:
[----:B-----5:R-:W-:Y:S01]  /*50b0*/  IMAD.U32 R7, R20, 0x10000, RZ ;  /* 0x0001000014077824 */ /* 0x020fe200078e00ff */
        /* <DEDUP_REMOVED lines=13> */
.L_x_124:
[----:B------:R-:W-:Y:S05]  /*5190*/  BSYNC B0 ;  /* 0x0000000000007941 */ /* 0x000fea0003800000 */
.L_x_123:
[----:B---3-5:R-:W-:Y:S01]  /*51a0*/  IMAD.U32 R7, R20, 0x10000, RZ ;  /* 0x0001000014077824 */ /* 0x028fe200078e00ff */
        /* <DEDUP_REMOVED lines=8> */
[----:B---3--:R-:W-:Y:S01]  /*5230*/  IMAD.X R7, R89, 0x1, R21, P5 ;  /* 0x0000000159077824 */ /* 0x008fe200028e0615 */
[----:B0-----:R-:W-:-:S04]  /*5240*/  IADD3 R8, P5, R22, UR22, RZ ;  /* 0x0000001616087c10 */ /* 0x001fc8000ffbe0ff */
[----:B------:R-:W-:Y:S02]  /*5250*/  IADD3.X R9, R23, UR4, RZ, P5, !PT ;  /* 0x0000000417097c10 */ /* 0x000fe4000affe4ff */
[----:B------:R-:W-:-:S13]  /*5260*/  ISETP.GT.AND P5, PT, R0, 0x88, P6 ;  /* 0x000000880000780c */ /* 0x000fda00037a4270 */
[----:B------:R-:W-:Y:S05]  /*5270*/  @!P5 BRA `(.L_x_126) ;  /* 0x000000000004d947 */ /* 0x000fea0003800000 */
[----:B------:R0:W5:Y:S02]  /*5280*/  LDG.E.LTC128B.U16 R20, desc[UR12][R8.64] ;  /* 0x0000000c08147981 */ /* 0x000164000c1e1520 */
.L_x_126:
[----:B------:R-:W-:Y:S05]  /*5290*/  BSYNC B0 ;  /* 0x0000000000007941 */ /* 0x000fea0003800000 */
.L_x_125:
        /* <DEDUP_REMOVED lines=14> */
.L_x_128:
[----:B------:R-:W-:Y:S05]  /*5380*/  BSYNC B0 ;  /* 0x0000000000007941 */ /* 0x000fea0003800000 */
.L_x_127:
[----:B---3-5:R-:W-:Y:S01]  /*5390*/  IMAD.U32 R57, R20, 0x10000, RZ ;  /* 0x0001000014397824 */ /* 0x028fe200078e00ff */
        /* <DEDUP_REMOVED lines=13> */
.L_x_130:
[----:B------:R-:W-:Y:S05]  /*5470*/  BSYNC B0 ;  /* 0x0000000000007941 */ /* 0x000fea0003800000 */
.L_x_129:
        /* <DEDUP_REMOVED lines=8> */
[----:B---3--:R-:W-:Y:S01]  /*5500*/  IMAD.X R59, R13, 0x1, R21, P5 ;  /* 0x000000010d3b7824 */ /* 0x008fe200028e0615 */
[----:B------:R-:W-:-:S13]  /*5510*/  ISETP.GT.AND P5, PT, R0, 0x80, P6 ;  /* 0x000000800000780c */ /* 0x000fda00037a4270 */
[----:B------:R-:W-:Y:S05]  /*5520*/  @!P5 BRA `(.L_x_132) ;  /* 0x00000000000cd947 */ /* 0x000fea0003800000 */
[----:B------:R-:W-:-:S04]  /*5530*/  IADD3 R112, P6, R18, UR19, RZ ;  /* 0x0000001312707c10 */ /* 0x000fc8000ffde0ff */
[----:B------:R-:W-:-:S05]  /*5540*/  IADD3.X R113, R19, UR4, RZ, P6, !PT ;  /* 0x0000000413717c10 */ /* 0x000fca000b7fe4ff */
[----:B------:R3:W5:Y:S04]  /*5550*/  LDG.E.LTC128B.U16 R20, desc[UR12][R112.64] ;  /* 0x0000000c70147981 */ /* 0x000768000c1e1520 */
.L_x_132:
[----:B------:R-:W-:Y:S05]  /*5560*/  BSYNC B0 ;  /* 0x0000000000007941 */ /* 0x000fea0003800000 */
.L_x_131:
        /* <DEDUP_REMOVED lines=14> */
.L_x_134:
[----:B------:R-:W-:Y:S05]  /*5650*/  BSYNC B0 ;  /* 0x0000000000007941 */ /* 0x000fea0003800000 */
.L_x_133:
        /* <DEDUP_REMOVED lines=14> */
.L_x_136:
[----:B------:R-:W-:Y:S05]  /*5740*/  BSYNC B0 ;  /* 0x0000000000007941 */ /* 0x000fea0003800000 */
.L_x_135:
        /* <DEDUP_REMOVED lines=14> */
.L_x_138:
[----:B------:R-:W-:Y:S05]  /*5830*/  BSYNC B0 ;  /* 0x0000000000007941 */ /* 0x000fea0003800000 */
.L_x_137:
        /* <DEDUP_REMOVED lines=14> */
.L_x_140:
[----:B------:R-:W-:Y:S05]  /*5920*/  BSYNC B0 ;  /* 0x0000000000007941 */ /* 0x000fea0003800000 */
.L_x_139:
        /* <DEDUP_REMOVED lines=14> */
.L_x_142:
[----:B------:R-:W-:Y:S05]  /*5a10*/  BSYNC B0 ;  /* 0x0000000000007941 */ /* 0x000fea0003800000 */
.L_x_141:
        /* <DEDUP_REMOVED lines=14> */
.L_x_144:
[----:B------:R-:W-:Y:S05]  /*5b00*/  BSYNC B0 ;  /* 0x0000000000007941 */ /* 0x000fea0003800000 */
.L_x_143:
        /* <DEDUP_REMOVED lines=14> */
.L_x_146:
[----:B------:R-:W-:Y:S05]  /*5bf0*/  BSYNC B0 ;  /* 0x0000000000007941 */ /* 0x000fea0003800000 */
.L_x_145:
        /* <DEDUP_REMOVED lines=14> */
.L_x_148:
[----:B------:R-:W-:Y:S05]  /*5ce0*/  BSYNC B0 ;  /* 0x0000000000007941 */ /* 0x000fea0003800000 */
.L_x_147:
        /* <DEDUP_REMOVED lines=14> */
.L_x_150:
[----:B------:R-:W-:Y:S05]  /*5dd0*/  BSYNC B0 ;  /* 0x0000000000007941 */ /* 0x000fea0003800000 */
.L_x_149:
        /* <DEDUP_REMOVED lines=14> */
.L_x_152:
[----:B------:R-:W-:Y:S05]  /*5ec0*/  BSYNC B0 ;  /* 0x0000000000007941 */ /* 0x000fea0003800000 */
.L_x_151:
        /* <DEDUP_REMOVED lines=14> */
.L_x_154:
[----:B------:R-:W-:Y:S05]  /*5fb0*/  BSYNC B0 ;  /* 0x0000000000007941 */ /* 0x000fea0003800000 */
.L_x_153:
        /* <DEDUP_REMOVED lines=14> */
.L_x_156:
[----:B------:R-:W-:Y:S05]  /*60a0*/  BSYNC B0 ;  /* 0x0000000000007941 */ /* 0x000fea0003800000 */
.L_x_155:
        /* <DEDUP_REMOVED lines=14> */
.L_x_158:
[----:B------:R-:W-:Y:S05]  /*6190*/  BSYNC B0 ;  /* 0x0000000000007941 */ /* 0x000fea0003800000 */
.L_x_157:
        /* <DEDUP_REMOVED lines=14> */
.L_x_160:
[----:B------:R-:W-:Y:S05]  /*6280*/  BSYNC B0 ;  /* 0x0000000000007941 */ /* 0x000fea0003800000 */
.L_x_159:
        /* <DEDUP_REMOVED lines=14> */
.L_x_162:
[----:B------:R-:W-:Y:S05]  /*6370*/  BSYNC B0 ;  /* 0x0000000000007941 */ /* 0x000fea0003800000 */
.L_x_161:
[----:B---3-5:R-:W-:Y:S01]  /*6380*/  IMAD.U32 R59, R20, 0x10000, RZ ;  /* 0x00010000143b7824 */ /* 0x028fe200078e00ff */
[----:B------:R-:W-:Y:S03]  /*6390*/  BSSY B0, `(.L_x_163) ;  /* 0x000000c000007945 */ /* 0x000fe60003800000 */
        /* <DEDUP_REMOVED lines=11> */
.L_x_164:
[----:B------:R-:W-:Y:S05]  /*6450*/  BSYNC B0 ;  /* 0x0000000000007941 */ /* 0x000fea0003800000 */
.L_x_163:
        /* <DEDUP_REMOVED lines=14> */
.L_x_166:
[----:B------:R-:W-:Y:S05]  /*6540*/  BSYNC B0 ;  /* 0x0000000000007941 */ /* 0x000fea0003800000 */
.L_x_165:
[----:B---3-5:R-:W-:Y:S01]  /*6550*/  IMAD.U32 R61, R20, 0x10000, RZ ;  /* 0x00010000143d7824 */ /* 0x028fe200078e00ff */
        /* <DEDUP_REMOVED lines=12> */
.L_x_168:
[----:B------:R-:W-:Y:S05]  /*6620*/  BSYNC B0 ;  /* 0x0000000000007941 */ /* 0x000fea0003800000 */
.L_x_167:
        /* <DEDUP_REMOVED lines=13> */
.L_x_170:
[----:B------:R-:W-:Y:S05]  /*6700*/  BSYNC B0 ;  /* 0x0000000000007941 */ /* 0x000fea0003800000 */
.L_x_169:
        /* <DEDUP_REMOVED lines=13> */
.L_x_172:
[----:B------:R-:W-:Y:S05]  /*67e0*/  BSYNC B0 ;  /* 0x0000000000007941 */ /* 0x000fea0003800000 */
.L_x_171:
        /* <DEDUP_REMOVED lines=13> */
.L_x_174:
[----:B------:R-:W-:Y:S05]  /*68c0*/  BSYNC B0 ;  /* 0x0000000000007941 */ /* 0x000fea0003800000 */
.L_x_173:
        /* <DEDUP_REMOVED lines=13> */
.L_x_176:
[----:B------:R-:W-:Y:S05]  /*69a0*/  BSYNC B0 ;  /* 0x0000000000007941 */ /* 0x000fea0003800000 */
.L_x_175:
        /* <DEDUP_REMOVED lines=13> */
.L_x_178:
[----:B------:R-:W-:Y:S05]  /*6a80*/  BSYNC B0 ;  /* 0x0000000000007941 */ /* 0x000fea0003800000 */
.L_x_177:
        /* <DEDUP_REMOVED lines=8> */
[----:B------:R-:W-:-:S04]  /*6b10*/  IADD3 R18, P5, R18, UR5, RZ ;  /* 0x0000000512127c10 */ /* 0x000fc8000ffbe0ff */
[----:B------:R-:W-:Y:S02]  /*6b20*/  IADD3.X R19, R19, UR4, RZ, P5, !PT ;  /* 0x0000000413137c10 */ /* 0x000fe4000affe4ff */
[----:B------:R-:W-:-:S13]  /*6b30*/  ISETP.GT.AND P5, PT, R0, 0x80, P0 ;  /* 0x000000800000780c */ /* 0x000fda00007a4270 */
[----:B------:R-:W-:Y:S05]  /*6b40*/  @!P5 BRA `(.L_x_180) ;  /* 0x000000000004d947 */ /* 0x000fea0003800000 */
[----:B------:R3:W5:Y:S02]  /*6b50*/  LDG.E.LTC128B.U16 R20, desc[UR12][R18.64] ;  /* 0x0000000c12147981 */ /* 0x000764000c1e1520 */
.L_x_180:
[----:B------:R-:W-:Y:S05]  /*6b60*/  BSYNC B0 ;  /* 0x0000000000007941 */ /* 0x000fea0003800000 */
.L_x_179:
        /* <DEDUP_REMOVED lines=13> */
.L_x_182:
[----:B------:R-:W-:Y:S05]  /*6c40*/  BSYNC B0 ;  /* 0x0000000000007941 */ /* 0x000fea0003800000 */
.L_x_181:
        /* <DEDUP_REMOVED lines=9> */
[----:B---3--:R-:W-:Y:S02]  /*6ce0*/  IADD3.X R13, R23, UR4, RZ, P5, !PT ;  /* 0x00000004170d7c10 */ /* 0x008fe4000affe4ff */
[----:B------:R-:W-:-:S13]  /*6cf0*/  ISETP.GT.AND P5, PT, R0, 0x88, P0 ;  /* 0x000000880000780c */ /* 0x000fda00007a4270 */
[----:B------:R-:W-:Y:S05]  /*6d00*/  @!P5 BRA `(.L_x_184) ;  /* 0x000000000004d947 */ /* 0x000fea0003800000 */
[----:B------:R3:W5:Y:S02]  /*6d10*/  LDG.E.LTC128B.U16 R20, desc[UR12][R12.64] ;  /* 0x0000000c0c147981 */ /* 0x000764000c1e1520 */
.L_x_184:
[----:B------:R-:W-:Y:S05]  /*6d20*/  BSYNC B0 ;  /* 0x0000000000007941 */ /* 0x000fea0003800000 */
.L_x_183:
        /* <DEDUP_REMOVED lines=15> */
.L_x_186:
[----:B------:R-:W-:Y:S05]  /*6e20*/  BSYNC B0 ;  /* 0x0000000000007941 */ /* 0x000fea0003800000 */
.L_x_185:
        /* <DEDUP_REMOVED lines=11> */
[----:B-1----:R-:W-:-:S04]  /*6ee0*/  IADD3 R22, P6, R4, UR21, RZ ;  /* 0x0000001504167c10 */ /* 0x002fc8000ffde0ff */
[----:B------:R-:W-:-:S05]  /*6ef0*/  IADD3.X R23, R5, UR4, RZ, P6, !PT ;  /* 0x0000000405177c10 */ /* 0x000fca000b7fe4ff */
[----:B------:R3:W5:Y:S04]  /*6f00*/  LDG.E.LTC128B.U16 R20, desc[UR12][R22.64] ;  /* 0x0000000c16147981 */ /* 0x000768000c1e1520 */
.L_x_188:
[----:B------:R-:W-:Y:S05]  /*6f10*/  BSYNC B0 ;  /* 0x0000000000007941 */ /* 0x000fea0003800000 */
.L_x_187:
[----:B-1-3-5:R-:W-:Y:S01]  /*6f20*/  IMAD.U32 R23, R20, 0x10000, RZ ;  /* 0x0001000014177824 */ /* 0x02afe200078e00ff */
[----:B------:R-:W-:Y:S01]  /*6f30*/  ISETP.GT.AND P6, PT, R10, RZ, PT ;  /* 0x000000ff0a00720c */ /* 0x000fe20003fc4270 */
[----:B------:R-:W-:Y:S02]  /*6f40*/  BSSY B0, `(.L_x_189) ;  /* 0x000000e000007945 */ /* 0x000fe40003800000 */
[----:B------:R-:W-:-:S04]  /*6f50*/  FMUL R16, R23, R14 ;  /* 0x0000000e17107220 */ /* 0x000fc80000400000 */
[----:B------:R-:W-:-:S05]  /*6f60*/  FFMA R16, R25, R11, R16 ;  /* 0x0000000b19107223 */ /* 0x000fca0000000010 */
[----:B------:R-:W-:-:S04]  /*6f70*/  F2FP.BF16.F32.PACK_AB R16, RZ, R16 ;  /* 0x00000010ff10723e */ /* 0x000fc800000010ff */
[----:B------:R-:W-:Y:S02]  /*6f80*/  PRMT R23, R16, 0x7610, R23 ;  /* 0x0000761010177816 */ /* 0x000fe40000000017 */
[----:B------:R-:W-:-:S03]  /*6f90*/  PRMT R16, R20, 0x7610, R16 ;  /* 0x0000761014107816 */ /* 0x000fc60000000010 */
[----:B------:R1:W-:Y:S01]  /*6fa0*/  @P5 STG.E.U16 desc[UR12][R60.64], R23 ;  /* 0x000000173c005986 */ /* 0x0003e2000c10150c */
[----:B------:R-:W-:-:S05]  /*6fb0*/  IADD3 R22, P5, R6, R17, RZ ;  /* 0x0000001106167210 */ /* 0x000fca0007fbe0ff */
[----:B-1----:R-:W-:Y:S01]  /*6fc0*/  IMAD.X R23, R7, 0x1, R21, P5 ;  /* 0x0000000107177824 */ /* 0x002fe200028e0615 */
[----:B------:R-:W-:-:S13]  /*6fd0*/  ISETP.GT.AND P5, PT, R0, 0xc8, P6 ;  /* 0x000000c80000780c */ /* 0x000fda00037a4270 */
[----:B------:R-:W-:Y:S05]  /*6fe0*/  @!P5 BRA `(.L_x_190) ;  /* 0x00000000000cd947 */ /* 0x000fea0003800000 */
[----:B------:R-:W-:-:S04]  /*6ff0*/  IADD3 R16, P6, R8, UR22, RZ ;  /* 0x0000001608107c10 */ /* 0x000fc8000ffde0ff */
[----:B------:R-:W-:-:S05]  /*7000*/  IADD3.X R17, R9, UR4, RZ, P6, !PT ;  /* 0x0000000409117c10 */ /* 0x000fca000b7fe4ff */
[----:B------:R1:W5:Y:S04]  /*7010*/  LDG.E.LTC128B.U16 R16, desc[UR12][R16.64] ;  /* 0x0000000c10107981 */ /* 0x000368000c1e1520 */
.L_x_190:
[----:B------:R-:W-:Y:S05]  /*7020*/  BSYNC B0 ;  /* 0x0000000000007941 */ /* 0x000fea0003800000 */
.L_x_189:
[----:B-1---5:R-:W-:Y:S01]  /*7030*/  IMAD.U32 R17, R16, 0x10000, RZ ;  /* 0x0001000010117824 */ /* 0x022fe200078e00ff */
        /* <DEDUP_REMOVED lines=9> */
[----:B-1----:R-:W-:Y:S05]  /*70d0*/  @!P5 BRA `(.L_x_192) ;  /* 0x00000000000cd947 */ /* 0x002fea0003800000 */
[----:B------:R-:W-:-:S04]  /*70e0*/  IADD3 R16, P6, R8, UR21, RZ ;  /* 0x0000001508107c10 */ /* 0x000fc8000ffde0ff */
[----:B------:R-:W-:-:S05]  /*70f0*/  IADD3.X R17, R9, UR4, RZ, P6, !PT ;  /* 0x0000000409117c10 */ /* 0x000fca000b7fe4ff */
[----:B------:R1:W5:Y:S04]  /*7100*/  LDG.E.LTC128B.U16 R16, desc[UR12][R16.64] ;  /* 0x0000000c10107981 */ /* 0x000368000c1e1520 */
.L_x_192:
[----:B------:R-:W-:Y:S05]  /*7110*/  BSYNC B0 ;  /* 0x0000000000007941 */ /* 0x000fea0003800000 */
.L_x_191:
        /* <DEDUP_REMOVED lines=12> */
[----:B-1----:R-:W-:-:S05]  /*71e0*/  IADD3.X R17, R5, UR4, RZ, P6, !PT ;  /* 0x0000000405117c10 */ /* 0x002fca000b7fe4ff */
[----:B------:R3:W5:Y:S04]  /*71f0*/  LDG.E.LTC128B.U16 R16, desc[UR12][R16.64] ;  /* 0x0000000c10107981 */ /* 0x000768000c1e1520 */
.L_x_194:
[----:B------:R-:W-:Y:S05]  /*7200*/  BSYNC B0 ;  /* 0x0000000000007941 */ /* 0x000fea0003800000 */
.L_x_193:
[----:B-----5:R-:W-:Y:S01]  /*7210*/  IMAD.U32 R15, R16, 0x10000, RZ ;  /* 0x00010000100f7824 */ /* 0x020fe200078e00ff */
[----:B------:R-:W-:Y:S01]  /*7220*/  ISETP.GT.AND P6, PT, R10, 0x9, PT ;  /* 0x000000090a00780c */ /* 0x000fe20003fc4270 */
[----:B------:R-:W-:Y:S02]  /*7230*/  BSSY B0, `(.L_x_195) ;  /* 0x000000e000007945 */ /* 0x000fe40003800000 */
[----:B------:R-:W-:-:S04]  /*7240*/  FMUL R15, R15, R14 ;  /* 0x0000000e0f0f7220 */ /* 0x000fc80000400000 */
[----:B------:R-:W-:-:S05]  /*7250*/  FFMA R15, R28, R11, R15 ;  /* 0x0000000b1c0f7223 */ /* 0x000fca000000000f */
[----:B------:R-:W-:-:S04]  /*7260*/  F2FP.BF16.F32.PACK_AB R15, RZ, R15 ;  /* 0x0000000fff0f723e */ /* 0x000fc800000010ff */
[----:B-1-3--:R-:W-:Y:S02]  /*7270*/  PRMT R17, R15, 0x7610, R17 ;  /* 0x000076100f117816 */ /* 0x00afe40000000011 */
[----:B------:R-:W-:-:S03]  /*7280*/  PRMT R15, R16, 0x7610, R15 ;  /* 0x00007610100f7816 */ /* 0x000fc6000000000f */
        /* <DEDUP_REMOVED lines=8> */
.L_x_196:
[----:B------:R-:W-:Y:S05]  /*7310*/  BSYNC B0 ;  /* 0x0000000000007941 */ /* 0x000fea0003800000 */
.L_x_195:
[----:B-1---5:R-:W-:Y:S01]  /*7320*/  IMAD.U32 R13, R15, 0x10000, RZ ;  /* 0x000100000f0d7824 */ /* 0x022fe200078e00ff */
[----:B------:R-:W-:Y:S01]  /*7330*/  ISETP.GT.AND P6, PT, R10, 0x8, PT ;  /* 0x000000080a00780c */ /* 0x000fe20003fc4270 */
        /* <DEDUP_REMOVED lines=14> */
.L_x_198:
[----:B------:R-:W-:Y:S05]  /*7420*/  BSYNC B0 ;  /* 0x0000000000007941 */ /* 0x000fea0003800000 */
.L_x_197:
        /* <DEDUP_REMOVED lines=14> */
.L_x_200:
[----:B------:R-:W-:Y:S05]  /*7510*/  BSYNC B0 ;  /* 0x0000000000007941 */ /* 0x000fea0003800000 */
.L_x_199:
        /* <DEDUP_REMOVED lines=14> */
.L_x_202:
[----:B------:R-:W-:Y:S05]  /*7600*/  BSYNC B0 ;  /* 0x0000000000007941 */ /* 0x000fea0003800000 */
.L_x_201:
        /* <DEDUP_REMOVED lines=14> */
.L_x_204:
[----:B------:R-:W-:Y:S05]  /*76f0*/  BSYNC B0 ;  /* 0x0000000000007941 */ /* 0x000fea0003800000 */
.L_x_203:
[----:B-1---5:R-:W-:Y:S01]  /*7700*/  IMAD.U32 R13, R12, 0x10000, RZ ;  /* 0x000100000c0d7824 */ /* 0x022fe200078e00ff */
[----:B------:R-:W-:Y:S01]  /*7710*/  ISETP.GT.AND P6, PT, R10, 0x10, PT ;  /* 0x000000100a00780c */ /* 0x000fe20003fc4270 */
        /* <DEDUP_REMOVED lines=13> */
.L_x_206:
[----:B------:R-:W-:Y:S05]  /*77f0*/  BSYNC B0 ;  /* 0x0000000000007941 */ /* 0x000fea0003800000 */
.L_x_205:
        /* <DEDUP_REMOVED lines=14> */
.L_x_208:
[----:B------:R-:W-:Y:S05]  /*78e0*/  BSYNC B0 ;  /* 0x0000000000007941 */ /* 0x000fea0003800000 */
.L_x_207:
        /* <DEDUP_REMOVED lines=14> */
.L_x_210:
[----:B------:R-:W-:Y:S05]  /*79d0*/  BSYNC B0 ;  /* 0x0000000000007941 */ /* 0x000fea0003800000 */
.L_x_209:
        /* <DEDUP_REMOVED lines=14> */
.L_x_212:
[----:B------:R-:W-:Y:S05]  /*7ac0*/  BSYNC B0 ;  /* 0x0000000000007941 */ /* 0x000fea0003800000 */
.L_x_211:
        /* <DEDUP_REMOVED lines=15> */
.L_x_214:
[----:B------:R-:W-:Y:S05]  /*7bc0*/  BSYNC B0 ;  /* 0x0000000000007941 */ /* 0x000fea0003800000 */
.L_x_213:
        /* <DEDUP_REMOVED lines=14> */
.L_x_216:
[----:B------:R-:W-:Y:S05]  /*7cb0*/  BSYNC B0 ;  /* 0x0000000000007941 */ /* 0x000fea0003800000 */
.L_x_215:
        /* <DEDUP_REMOVED lines=15> */
.L_x_218:
[----:B------:R-:W-:Y:S05]  /*7db0*/  BSYNC B0 ;  /* 0x0000000000007941 */ /* 0x000fea0003800000 */
.L_x_217:
        /* <DEDUP_REMOVED lines=14> */
.L_x_220:
[----:B------:R-:W-:Y:S05]  /*7ea0*/  BSYNC B0 ;  /* 0x0000000000007941 */ /* 0x000fea0003800000 */
.L_x_219:
[----:B-1---5:R-:W-:Y:S01]  /*7eb0*/  IMAD.U32 R13, R12, 0x10000, RZ ;  /* 0x000100000c0d7824 */ /* 0x022fe200078e00ff */
[----:B------:R-:W-:Y:S01]  /*7ec0*/  ISETP.GT.AND P6, PT, R10, 0x20, PT ;  /* 0x000000200a00780c */ /* 0x000fe20003fc4270 */
[----:B------:R-:W-:Y:S02]  /*7ed0*/  BSSY B0, `(.L_x_221) ;  /* 0x000000a000007945 */ /* 0x000fe40003800000 */
[----:B------:R-:W-:-:S04]  /*7ee0*/  FMUL R20, R13, R14 ;  /* 0x0000000e0d147220 */ /* 0x000fc80000400000 */
[----:B------:R-:W-:-:S05]  /*7ef0*/  FFMA R20, R41, R11, R20 ;  /* 0x0000000b29147223 */ /* 0x000fca0000000014 */
[----:B------:R-:W-:-:S05]  /*7f00*/  F2FP.BF16.F32.PACK_AB R20, RZ, R20 ;  /* 0x00000014ff14723e */ /* 0x000fca00000010ff */
[----:B------:R1:W-:Y:S01]  /*7f10*/  @P5 STG.E.U16 desc[UR12][R24.64], R20 ;  /* 0x0000001418005986 */ /* 0x0003e2000c10150c */
[----:B------:R-:W-:-:S13]  /*7f20*/  ISETP.GT.AND P5, PT, R0, 0xc8, P6 ;  /* 0x000000c80000780c */ /* 0x000fda00037a4270 */
[----:B-1----:R-:W-:Y:S05]  /*7f30*/  @!P5 BRA `(.L_x_222) ;  /* 0x00000000000cd947 */ /* 0x002fea0003800000 */
[----:B------:R-:W-:-:S04]  /*7f40*/  IADD3 R12, P6, R8, UR14, RZ ;  /* 0x0000000e080c7c10 */ /* 0x000fc8000ffde0ff */
[----:B------:R-:W-:-:S05]  /*7f50*/  IADD3.X R13, R9, UR4, RZ, P6, !PT ;  /* 0x00000004090d7c10 */ /* 0x000fca000b7fe4ff */
[----:B------:R1:W5:Y:S04]  /*7f60*/  LDG.E.LTC128B.U16 R12, desc[UR12][R12.64] ;  /* 0x0000000c0c0c7981 */ /* 0x000368000c1e1520 */
.L_x_222:
[----:B------:R-:W-:Y:S05]  /*7f70*/  BSYNC B0 ;  /* 0x0000000000007941 */ /* 0x000fea0003800000 */
.L_x_221:
        /* <DEDUP_REMOVED lines=12> */
.L_x_224:
[----:B------:R-:W-:Y:S05]  /*8040*/  BSYNC B0 ;  /* 0x0000000000007941 */ /* 0x000fea0003800000 */
.L_x_223:
        /* <DEDUP_REMOVED lines=15> */
.L_x_226:
[----:B------:R-:W-:Y:S05]  /*8140*/  BSYNC B0 ;  /* 0x0000000000007941 */ /* 0x000fea0003800000 */
.L_x_225:
[----:B-1---5:R-:W-:Y:S01]  /*8150*/  IMAD.U32 R13, R12, 0x10000, RZ ;  /* 0x000100000c0d7824 */ /* 0x022fe200078e00ff */
        /* <DEDUP_REMOVED lines=12> */
.L_x_228:
[----:B------:R-:W-:Y:S05]  /*8220*/  BSYNC B0 ;  /* 0x0000000000007941 */ /* 0x000fea0003800000 */
.L_x_227:
[----:B-1---5:R-:W-:Y:S01]  /*8230*/  IMAD.U32 R13, R12, 0x10000, RZ ;  /* 0x000100000c0d7824 */ /* 0x022fe200078e00ff */
[----:B------:R-:W-:Y:S01]  /*8240*/  ISETP.GT.AND P6, PT, R10, 0x28, PT ;  /* 0x000000280a00780c */ /* 0x000fe20003fc4270 */
[----:B------:R-:W-:Y:S02]  /*8250*/  BSSY B0, `(.L_x_229) ;  /* 0x000000c000007945 */ /* 0x000fe40003800000 */
[----:B------:R-:W-:Y:S01]  /*8260*/  FMUL R10, R13, R14 ;  /* 0x0000000e0d0a7220 */ /* 0x000fe20000400000 */
[----:B------:R-:W-:-:S03]  /*8270*/  ISETP.GT.AND P6, PT, R0, 0xc8, P6 ;  /* 0x000000c80000780c */ /* 0x000fc600037c4270 */
[----:B------:R-:W-:-:S05]  /*8280*/  FFMA R10, R45, R11, R10 ;  /* 0x0000000b2d0a7223 */ /* 0x000fca000000000a */
[----:B------:R-:W-:-:S04]  /*8290*/  F2FP.BF16.F32.PACK_AB R10, RZ, R10 ;  /* 0x0000000aff0a723e */ /* 0x000fc800000010ff */
[----:B------:R-:W-:Y:S02]  /*82a0*/  PRMT R13, R10, 0x7610, R13 ;  /* 0x000076100a0d7816 */ /* 0x000fe4000000000d */
[----:B------:R-:W-:-:S03]  /*82b0*/  PRMT R10, R12, 0x7610, R10 ;  /* 0x000076100c0a7816 */ /* 0x000fc6000000000a */
[----:B------:R1:W-:Y:S01]  /*82c0*/  @P5 STG.E.U16 desc[UR12][R18.64], R13 ;  /* 0x0000000d12005986 */ /* 0x0003e2000c10150c */
[----:B------:R-:W-:Y:S05]  /*82d0*/  @!P6 BRA `(.L_x_230) ;  /* 0x00000000000ce947 */ /* 0x000fea0003800000 */
[----:B------:R-:W-:-:S04]  /*82e0*/  IADD3 R12, P5, R8, UR10, RZ ;  /* 0x0000000a080c7c10 */ /* 0x000fc8000ffbe0ff */
[----:B-1----:R-:W-:-:S05]  /*82f0*/  IADD3.X R13, R9, UR4, RZ, P5, !PT ;  /* 0x00000004090d7c10 */ /* 0x002fca000affe4ff */
[----:B------:R3:W5:Y:S04]  /*8300*/  LDG.E.LTC128B.U16 R10, desc[UR12][R12.64] ;  /* 0x0000000c0c0a7981 */ /* 0x000768000c1e1520 */
.L_x_230:
[----:B------:R-:W-:Y:S05]  /*8310*/  BSYNC B0 ;  /* 0x0000000000007941 */ /* 0x000fea0003800000 */
.L_x_229:
[----:B-1-3-5:R-:W-:Y:S01]  /*8320*/  IMAD.U32 R13, R10, 0x10000, RZ ;  /* 0x000100000a0d7824 */ /* 0x02afe200078e00ff */
[----:B------:R-:W-:Y:S01]  /*8330*/  IADD3 R12, P5, R6, R101, RZ ;  /* 0x00000065060c7210 */ /* 0x000fe20007fbe0ff */
[----:B------:R-:W-:Y:S01]  /*8340*/  BSSY B0, `(.L_x_231) ;  /* 0x000000b000007945 */ /* 0x000fe20003800000 */
[----:B------:R-:W-:Y:S01]  /*8350*/  ISETP.GT.AND P4, PT, R0, 0xc8, P4 ;  /* 0x000000c80000780c */ /* 0x000fe20002784270 */
[----:B------:R-:W-:-:S04]  /*8360*/  FMUL R13, R13, R14 ;  /* 0x0000000e0d0d7220 */ /* 0x000fc80000400000 */
[----:B------:R-:W-:-:S05]  /*8370*/  FFMA R13, R46, R11, R13 ;  /* 0x0000000b2e0d7223 */ /* 0x000fca000000000d */
[----:B------:R-:W-:Y:S01]  /*8380*/  F2FP.BF16.F32.PACK_AB R15, RZ, R13 ;  /* 0x0000000dff0f723e */ /* 0x000fe200000010ff */
[----:B------:R-:W-:-:S05]  /*8390*/  IMAD.X R13, R7, 0x1, R21, P5 ;  /* 0x00000001070d7824 */ /* 0x000fca00028e0615 */
[----:B------:R1:W-:Y:S01]  /*83a0*/  @P6 STG.E.U16 desc[UR12][R12.64], R15 ;  /* 0x0000000f0c006986 */ /* 0x0003e2000c10150c */
[----:B------:R-:W-:Y:S05]  /*83b0*/  @!P4 BRA `(.L_x_232) ;  /* 0x00000000000cc947 */ /* 0x000fea0003800000 */
[----:B-1----:R-:W-:-:S04]  /*83c0*/  IADD3 R12, P5, R8, UR9, RZ ;  /* 0x00000009080c7c10 */ /* 0x002fc8000ffbe0ff */
[----:B------:R-:W-:-:S05]  /*83d0*/  IADD3.X R13, R9, UR4, RZ, P5, !PT ;  /* 0x00000004090d7c10 */ /* 0x000fca000affe4ff */
[----:B------:R3:W5:Y:S04]  /*83e0*/  LDG.E.LTC128B.U16 R10, desc[UR12][R12.64] ;  /* 0x0000000c0c0a7981 */ /* 0x000768000c1e1520 */
.L_x_232:
[----:B------:R-:W-:Y:S05]  /*83f0*/  BSYNC B0 ;  /* 0x0000000000007941 */ /* 0x000fea0003800000 */
.L_x_231:
[----:B-1-3-5:R-:W-:Y:S01]  /*8400*/  IMAD.U32 R13, R10, 0x10000, RZ ;  /* 0x000100000a0d7824 */ /* 0x02afe200078e00ff */
[----:B------:R-:W-:Y:S01]  /*8410*/  ISETP.GT.AND P5, PT, R0, 0xc0, P3 ;  /* 0x000000c00000780c */ /* 0x000fe20001fa4270 */
[----:B------:R-:W-:Y:S02]  /*8420*/  BSSY B0, `(.L_x_233) ;  /* 0x000000b000007945 */ /* 0x000fe40003800000 */
[----:B------:R-:W-:-:S04]  /*8430*/  FMUL R12, R13, R14 ;  /* 0x0000000e0d0c7220 */ /* 0x000fc80000400000 */
[----:B------:R-:W-:Y:S01]  /*8440*/  FFMA R47, R47, R11, R12 ;  /* 0x0000000b2f2f7223 */ /* 0x000fe2000000000c */
[----:B------:R-:W-:-:S04]  /*8450*/  IADD3 R12, P6, R6, R103, RZ ;  /* 0x00000067060c7210 */ /* 0x000fc80007fde0ff */
[----:B------:R-:W-:Y:S01]  /*8460*/  F2FP.BF16.F32.PACK_AB R47, RZ, R47 ;  /* 0x0000002fff2f723e */ /* 0x000fe200000010ff */
[----:B------:R-:W-:-:S05]  /*8470*/  IMAD.X R13, R7, 0x1, R21, P6 ;  /* 0x00000001070d7824 */ /* 0x000fca00030e0615 */
[----:B------:R1:W-:Y:S01]  /*8480*/  @P4 STG.E.U16 desc[UR12][R12.64], R47 ;  /* 0x0000002f0c004986 */ /* 0x0003e2000c10150c */
[----:B------:R-:W-:Y:S05]  /*8490*/  @!P5 BRA `(.L_x_234) ;  /* 0x00000000000cd947 */ /* 0x000fea0003800000 */
[----:B-1----:R-:W-:-:S04]  /*84a0*/  IADD3 R12, P4, R4, UR8, RZ ;  /* 0x00000008040c7c10 */ /* 0x002fc8000ff9e0ff */
[----:B------:R-:W-:-:S05]  /*84b0*/  IADD3.X R13, R5, UR4, RZ, P4, !PT ;  /* 0x00000004050d7c10 */ /* 0x000fca000a7fe4ff */
[----:B------:R3:W5:Y:S04]  /*84c0*/  LDG.E.LTC128B.U16 R10, desc[UR12][R12.64] ;  /* 0x0000000c0c0a7981 */ /* 0x000768000c1e1520 */
.L_x_234:
[----:B------:R-:W-:Y:S05]  /*84d0*/  BSYNC B0 ;  /* 0x0000000000007941 */ /* 0x000fea0003800000 */
.L_x_233:
        /* <DEDUP_REMOVED lines=13> */
.L_x_236:
[----:B------:R-:W-:Y:S05]  /*85b0*/  BSYNC B0 ;  /* 0x0000000000007941 */ /* 0x000fea0003800000 */
.L_x_235:
        /* <DEDUP_REMOVED lines=13> */
.L_x_238:
[----:B------:R-:W-:Y:S05]  /*8690*/  BSYNC B0 ;  /* 0x0000000000007941 */ /* 0x000fea0003800000 */
.L_x_237:
        /* <DEDUP_REMOVED lines=13> */
.L_x_240:
[----:B------:R-:W-:Y:S05]  /*8770*/  BSYNC B0 ;  /* 0x0000000000007941 */ /* 0x000fea0003800000 */
.L_x_239:
        /* <DEDUP_REMOVED lines=13> */
.L_x_242:
[----:B------:R-:W-:Y:S05]  /*8850*/  BSYNC B0 ;  /* 0x0000000000007941 */ /* 0x000fea0003800000 */
.L_x_241:
[----:B-1-3-5:R-:W-:Y:S01]  /*8860*/  IMAD.U32 R13, R10, 0x10000, RZ ;  /* 0x000100000a0d7824 */ /* 0x02afe200078e00ff */
[----:B------:R-:W-:Y:S01]  /*8870*/  IADD3 R12, P4, R2, R109, RZ ;  /* 0x0000006d020c7210 */ /* 0x000fe20007f9e0ff */
[----:B------:R-:W-:Y:S01]  /*8880*/  BSSY B0, `(.L_x_243) ;  /* 0x000000b000007945 */ /* 0x000fe20003800000 */
[----:B------:R-:W-:Y:S01]  /*8890*/  ISETP.GT.AND P2, PT, R0, 0xc0, P0 ;  /* 0x000000c00000780c */ /* 0x000fe20000744270 */
[----:B------:R-:W-:-:S04]  /*88a0*/  FMUL R13, R13, R14 ;  /* 0x0000000e0d0d7220 */ /* 0x000fc80000400000 */
[----:B------:R-:W-:-:S05]  /*88b0*/  FFMA R13, R52, R11, R13 ;  /* 0x0000000b340d7223 */ /* 0x000fca000000000d */
[----:B------:R-:W-:Y:S01]  /*88c0*/  F2FP.BF16.F32.PACK_AB R15, RZ, R13 ;  /* 0x0000000dff0f723e */ /* 0x000fe200000010ff */
[----:B------:R-:W-:Y:S01]  /*88d0*/  IMAD.X R13, R3, 0x1, R21, P4 ;  /* 0x00000001030d7824 */ /* 0x000fe200020e0615 */
[----:B--2---:R-:W-:-:S04]  /*88e0*/  IADD3 R4, P4, R4, UR5, RZ ;  /* 0x0000000504047c10 */ /* 0x004fc8000ff9e0ff */
[----:B------:R1:W-:Y:S01]  /*88f0*/  @P3 STG.E.U16 desc[UR12][R12.64], R15 ;  /* 0x0000000f0c003986 */ /* 0x0003e2000c10150c */
[----:B------:R-:W-:Y:S01]  /*8900*/  IADD3.X R5, R5, UR4, RZ, P4, !PT ;  /* 0x0000000405057c10 */ /* 0x000fe2000a7fe4ff */
[----:B------:R-:W-:Y:S07]  /*8910*/  @!P2 BRA `(.L_x_244) ;  /* 0x000000000004a947 */ /* 0x000fee0003800000 */
[----:B------:R2:W5:Y:S02]  /*8920*/  LDG.E.LTC128B.U16 R10, desc[UR12][R4.64] ;  /* 0x0000000c040a7981 */ /* 0x000564000c1e1520 */
.L_x_244:
[----:B------:R-:W-:Y:S05]  /*8930*/  BSYNC B0 ;  /* 0x0000000000007941 */ /* 0x000fea0003800000 */
.L_x_243:
[----:B--2--5:R-:W-:Y:S01]  /*8940*/  IMAD.U32 R5, R10, 0x10000, RZ ;  /* 0x000100000a057824 */ /* 0x024fe200078e00ff */
[----:B------:R-:W-:Y:S01]  /*8950*/  IADD3 R2, P3, R2, R111, RZ ;  /* 0x0000006f02027210 */ /* 0x000fe20007f7e0ff */
[----:B------:R-:W-:Y:S01]  /*8960*/  BSSY B0, `(.L_x_245) ;  /* 0x000000b000007945 */ /* 0x000fe20003800000 */
[----:B------:R-:W-:Y:S01]  /*8970*/  ISETP.GT.AND P1, PT, R0, 0xc8, P1 ;  /* 0x000000c80000780c */ /* 0x000fe20000f24270 */
[----:B------:R-:W-:Y:S02]  /*8980*/  FMUL R4, R5, R14 ;  /* 0x0000000e05047220 */ /* 0x000fe40000400000 */
[----:B------:R-:W-:Y:S02]  /*8990*/  IMAD.X R3, R3, 0x1, R21, P3 ;  /* 0x0000000103037824 */ /* 0x000fe400018e0615 */
[----:B------:R-:W-:-:S05]  /*89a0*/  FFMA R4, R53, R11, R4 ;  /* 0x0000000b35047223 */ /* 0x000fca0000000004 */
[----:B------:R-:W-:-:S05]  /*89b0*/  F2FP.BF16.F32.PACK_AB R4, RZ, R4 ;  /* 0x00000004ff04723e */ /* 0x000fca00000010ff */
[----:B------:R2:W-:Y:S01]  /*89c0*/  @P2 STG.E.U16 desc[UR12][R2.64], R4 ;  /* 0x0000000402002986 */ /* 0x0005e2000c10150c */
[----:B------:R-:W-:Y:S05]  /*89d0*/  @!P1 BRA `(.L_x_246) ;  /* 0x00000000000c9947 */ /* 0x000fea0003800000 */
[----:B--2---:R-:W-:-:S04]  /*89e0*/  IADD3 R2, P2, R8, UR6, RZ ;  /* 0x0000000608027c10 */ /* 0x004fc8000ff5e0ff */
[----:B------:R-:W-:-:S05]  /*89f0*/  IADD3.X R3, R9, UR4, RZ, P2, !PT ;  /* 0x0000000409037c10 */ /* 0x000fca00097fe4ff */
[----:B------:R3:W5:Y:S04]  /*8a00*/  LDG.E.LTC128B.U16 R10, desc[UR12][R2.64] ;  /* 0x0000000c020a7981 */ /* 0x000768000c1e1520 */
.L_x_246:
[----:B------:R-:W-:Y:S05]  /*8a10*/  BSYNC B0 ;  /* 0x0000000000007941 */ /* 0x000fea0003800000 */
.L_x_245:
[----:B--23-5:R-:W-:Y:S01]  /*8a20*/  IMAD.U32 R3, R10, 0x10000, RZ ;  /* 0x000100000a037824 */ /* 0x02cfe200078e00ff */
[----:B------:R-:W-:Y:S01]  /*8a30*/  IADD3 R2, P2, R6, R109, RZ ;  /* 0x0000006d06027210 */ /* 0x000fe20007f5e0ff */
[----:B------:R-:W-:Y:S01]  /*8a40*/  BSSY B0, `(.L_x_247) ;  /* 0x000000c000007945 */ /* 0x000fe20003800000 */
[----:B------:R-:W-:Y:S01]  /*8a50*/  ISETP.GT.AND P0, PT, R0, 0xc8, P0 ;  /* 0x000000c80000780c */ /* 0x000fe20000704270 */
[----:B------:R-:W-:-:S04]  /*8a60*/  FMUL R3, R3, R14 ;  /* 0x0000000e03037220 */ /* 0x000fc80000400000 */
[----:B------:R-:W-:-:S05]  /*8a70*/  FFMA R3, R54, R11, R3 ;  /* 0x0000000b36037223 */ /* 0x000fca0000000003 */
[----:B------:R-:W-:Y:S01]  /*8a80*/  F2FP.BF16.F32.PACK_AB R5, RZ, R3 ;  /* 0x00000003ff05723e */ /* 0x000fe200000010ff */
[----:B------:R-:W-:Y:S01]  /*8a90*/  IMAD.X R3, R7, 0x1, R21, P2 ;  /* 0x0000000107037824 */ /* 0x000fe200010e0615 */
[----:B------:R-:W-:Y:S02]  /*8aa0*/  IADD3 R4, P2, R8, UR5, RZ ;  /* 0x0000000508047c10 */ /* 0x000fe4000ff5e0ff */
[----:B------:R-:W-:Y:S02]  /*8ab0*/  PRMT R0, R5, 0x7610, R0 ;  /* 0x0000761005007816 */ /* 0x000fe40000000000 */
[----:B------:R-:W-:-:S03]  /*8ac0*/  IADD3.X R5, R9, UR4, RZ, P2, !PT ;  /* 0x0000000409057c10 */ /* 0x000fc600097fe4ff */
[----:B------:R2:W-:Y:S01]  /*8ad0*/  @P1 STG.E.U16 desc[UR12][R2.64], R0 ;  /* 0x0000000002001986 */ /* 0x0005e2000c10150c */
[----:B------:R-:W-:Y:S05]  /*8ae0*/  @!P0 BRA `(.L_x_248) ;  /* 0x0000000000048947 */ /* 0x000fea0003800000 */
[----:B------:R3:W5:Y:S02]  /*8af0*/  LDG.E.LTC128B.U16 R10, desc[UR12][R4.64] ;  /* 0x0000000c040a7981 */ /* 0x000764000c1e1520 */
.L_x_248:
[----:B------:R-:W-:Y:S05]  /*8b00*/  BSYNC B0 ;  /* 0x0000000000007941 */ /* 0x000fea0003800000 */
.L_x_247:
[----:B--2--5:R-:W-:Y:S01]  /*8b10*/  IMAD.U32 R3, R10, 0x10000, RZ ;  /* 0x000100000a037824 */ /* 0x024fe200078e00ff */
[----:B------:R-:W-:-:S03]  /*8b20*/  IADD3 R2, P1, R6, R111, RZ ;  /* 0x0000006f06027210 */ /* 0x000fc60007f3e0ff */
[----:B------:R-:W-:-:S04]  /*8b30*/  FMUL R14, R3, R14 ;  /* 0x0000000e030e7220 */ /* 0x000fc80000400000 */
[----:B------:R-:W-:Y:S01]  /*8b40*/  FFMA R14, R55, R11, R14 ;  /* 0x0000000b370e7223 */ /* 0x000fe2000000000e */
[----:B------:R-:W-:Y:S06]  /*8b50*/  @!P0 EXIT ;  /* 0x000000000000894d */ /* 0x000fec0003800000 */
[----:B------:R-:W-:Y:S01]  /*8b60*/  F2FP.BF16.F32.PACK_AB R14, RZ, R14 ;  /* 0x0000000eff0e723e */ /* 0x000fe200000010ff */
[----:B------:R-:W-:-:S05]  /*8b70*/  IMAD.X R3, R7, 0x1, R21, P1 ;  /* 0x0000000107037824 */ /* 0x000fca00008e0615 */
[----:B------:R-:W-:Y:S01]  /*8b80*/  STG.E.U16 desc[UR12][R2.64], R14 ;  /* 0x0000000e02007986 */ /* 0x000fe2000c10150c */
[----:B------:R-:W-:Y:S05]  /*8b90*/  EXIT ;  /* 0x000000000000794d */ /* 0x000fea0003800000 */
.L_x_28:
[----:B------:R-:W-:Y:S01]  /*8ba0*/  ULDC.64 UR4, c[0x0][0x5c8] ;  /* 0x0001720000047ab9 */ /* 0x000fe20000000a00 */
[-C--:B------:R-:W-:Y:S01]  /*8bb0*/  FMUL R120, R120, R11.reuse ;  /* 0x0000000b78787220 */ /* 0x080fe20000400000 */
[----:B------:R-:W-:Y:S01]  /*8bc0*/  LEA R2, P1, R18, UR4, 0x1 ;  /* 0x0000000412027c11 */ /* 0x000fe2000f8208ff */
[-C--:B------:R-:W-:Y:S01]  /*8bd0*/  FMUL R121, R121, R11.reuse ;  /* 0x0000000b79797220 */ /* 0x080fe20000400000 */
[----:B------:R-:W-:Y:S01]  /*8be0*/  ISETP.GT.AND P4, PT, R10, 0x1, PT ;  /* 0x000000010a00780c */ /* 0x000fe20003f84270 */
[-C--:B------:R-:W-:Y:S01]  /*8bf0*/  FMUL R122, R122, R11.reuse ;  /* 0x0000000b7a7a7220 */ /* 0x080fe20000400000 */
[----:B------:R-:W-:Y:S01]  /*8c00*/  F2FP.BF16.F32.PACK_AB R120, RZ, R120 ;  /* 0x00000078ff78723e */ /* 0x000fe200000010ff */
[-C--:B------:R-:W-:Y:S01]  /*8c10*/  FMUL R123, R123, R11.reuse ;  /* 0x0000000b7b7b7220 */ /* 0x080fe20000400000 */
[----:B------:R-:W-:Y:S01]  /*8c20*/  LEA.HI.X R3, R18, UR5, R21, 0x1, P1 ;  /* 0x0000000512037c11 */ /* 0x000fe200088f0c15 */
[-C--:B------:R-:W-:Y:S01]  /*8c30*/  FMUL R124, R124, R11.reuse ;  /* 0x0000000b7c7c7220 */ /* 0x080fe20000400000 */
[----:B------:R-:W-:Y:S01]  /*8c40*/  ISETP.GT.AND P2, PT, R10, RZ, PT ;  /* 0x000000ff0a00720c */ /* 0x000fe20003f44270 */
[-C--:B------:R-:W-:Y:S01]  /*8c50*/  FMUL R125, R125, R11.reuse ;  /* 0x0000000b7d7d7220 */ /* 0x080fe20000400000 */
[C---:B------:R-:W-:Y:S01]  /*8c60*/  ISETP.GT.AND P1, PT, R0.reuse, RZ, P4 ;  /* 0x000000ff0000720c */ /* 0x040fe20002724270 */
[----:B------:R-:W-:Y:S01]  /*8c70*/  @P0 STG.E.U16 desc[UR12][R2.64], R120 ;  /* 0x0000007802000986 */ /* 0x000fe2000c10150c */
[----:B------:R-:W-:Y:S01]  /*8c80*/  ISETP.GT.AND P2, PT, R0, 0x8, P2 ;  /* 0x000000080000780c */ /* 0x000fe20001744270 */
[-C--:B------:R-:W-:Y:S01]  /*8c90*/  FMUL R126, R126, R11.reuse ;  /* 0x0000000b7e7e7220 */ /* 0x080fe20000400000 */
[----:B------:R-:W-:Y:S01]  /*8ca0*/  ISETP.GT.AND P0, PT, R0, 0x8, P4 ;  /* 0x000000080000780c */ /* 0x000fe20002704270 */
[-C--:B------:R-:W-:Y:S01]  /*8cb0*/  FMUL R127, R127, R11.reuse ;  /* 0x0000000b7f7f7220 */ /* 0x080fe20000400000 */
[----:B------:R-:W-:Y:S01]  /*8cc0*/  SHF.L.U64.HI R15, R16, 0x1, R15 ;  /* 0x00000001100f7819 */ /* 0x000fe2000001020f */
[-C--:B------:R-:W-:Y:S01]  /*8cd0*/  FMUL R128, R128, R11.reuse ;  /* 0x0000000b80807220 */ /* 0x080fe20000400000 */
[----:B------:R-:W-:Y:S01]  /*8ce0*/  LEA R4, P3, R16, R2, 0x1 ;  /* 0x0000000210047211 */ /* 0x000fe200078608ff */
[----:B------:R-:W-:Y:S01]  /*8cf0*/  FMUL R129, R129, R11 ;  /* 0x0000000b81817220 */ /* 0x000fe20000400000 */
[----:B------:R-:W-:Y:S01]  /*8d00*/  F2FP.BF16.F32.PACK_AB R121, RZ, R121 ;  /* 0x00000079ff79723e */ /* 0x000fe200000010ff */
[----:B------:R-:W-:Y:S01]  /*8d10*/  FMUL R130, R130, R11 ;  /* 0x0000000b82827220 */ /* 0x000fe20000400000 */
[----:B------:R-:W-:Y:S01]  /*8d20*/  F2FP.BF16.F32.PACK_AB R122, RZ, R122 ;  /* 0x0000007aff7a723e */ /* 0x000fe200000010ff */
[----:B------:R-:W-:Y:S01]  /*8d30*/  IMAD.X R5, R15, 0x1, R3, P3 ;  /* 0x000000010f057824 */ /* 0x000fe200018e0603 */
[----:B------:R-:W-:Y:S01]  /*8d40*/  F2FP.BF16.F32.PACK_AB R123, RZ, R123 ;  /* 0x0000007bff7b723e */ /* 0x000fe200000010ff */
[----:B------:R-:W-:Y:S01]  /*8d50*/  @P1 STG.E.U16 desc[UR12][R2.64+0x2], R121 ;  /* 0x0000027902001986 */ /* 0x000fe2000c10150c */
[C---:B------:R-:W-:Y:S01]  /*8d60*/  ISETP.GT.AND P5, PT, R10.reuse, 0x8, PT ;  /* 0x000000080a00780c */ /* 0x040fe20003fa4270 */
[-C--:B------:R-:W-:Y:S01]  /*8d70*/  FMUL R131, R131, R11.reuse ;  /* 0x0000000b83837220 */ /* 0x080fe20000400000 */
[----:B------:R-:W-:Y:S01]  /*8d80*/  ISETP.GT.AND P4, PT, R10, 0x9, PT ;  /* 0x000000090a00780c */ /* 0x000fe20003f84270 */
[----:B------:R-:W-:Y:S01]  /*8d90*/  @P2 STG.E.U16 desc[UR12][R4.64], R122 ;  /* 0x0000007a04002986 */ /* 0x000fe2000c10150c */
[----:B------:R-:W-:Y:S01]  /*8da0*/  ISETP.GT.AND P1, PT, R0, RZ, P5 ;  /* 0x000000ff0000720c */ /* 0x000fe20002f24270 */
[----:B------:R-:W-:Y:S01]  /*8db0*/  IMAD.SHL.U32 R9, R12, 0x80, RZ ;  /* 0x000000800c097824 */ /* 0x000fe200078e00ff */
[C---:B------:R-:W-:Y:S01]  /*8dc0*/  ISETP.GT.AND P2, PT, R0.reuse, RZ, P4 ;  /* 0x000000ff0000720c */ /* 0x040fe20002744270 */
[----:B------:R-:W-:Y:S01]  /*8dd0*/  @P0 STG.E.U16 desc[UR12][R4.64+0x2], R123 ;  /* 0x0000027b04000986 */ /* 0x000fe2000c10150c */
[----:B------:R-:W-:Y:S01]  /*8de0*/  ISETP.GT.AND P0, PT, R0, 0x8, P5 ;  /* 0x000000080000780c */ /* 0x000fe20002f04270 */
[-C--:B------:R-:W-:Y:S01]  /*8df0*/  FMUL R132, R132, R11.reuse ;  /* 0x0000000b84847220 */ /* 0x080fe20000400000 */
[----:B------:R-:W-:Y:S01]  /*8e00*/  F2FP.BF16.F32.PACK_AB R124, RZ, R124 ;  /* 0x0000007cff7c723e */ /* 0x000fe200000010ff */
[----:B------:R-:W-:Y:S01]  /*8e10*/  FMUL R133, R133, R11 ;  /* 0x0000000b85857220 */ /* 0x000fe20000400000 */
[----:B------:R-:W-:Y:S01]  /*8e20*/  F2FP.BF16.F32.PACK_AB R125, RZ, R125 ;  /* 0x0000007dff7d723e */ /* 0x000fe200000010ff */
[-C--:B------:R-:W-:Y:S01]  /*8e30*/  FMUL R134, R134, R11.reuse ;  /* 0x0000000b86867220 */ /* 0x080fe20000400000 */
[----:B------:R-:W-:Y:S01]  /*8e40*/  F2FP.BF16.F32.PACK_AB R126, RZ, R126 ;  /* 0x0000007eff7e723e */ /* 0x000fe200000010ff */
[-C--:B------:R-:W-:Y:S01]  /*8e50*/  FMUL R135, R135, R11.reuse ;  /* 0x0000000b87877220 */ /* 0x080fe20000400000 */
[----:B------:R-:W-:Y:S01]  /*8e60*/  ISETP.GT.AND P3, PT, R10, 0x10, PT ;  /* 0x000000100a00780c */ /* 0x000fe20003f64270 */
[----:B------:R-:W-:Y:S01]  /*8e70*/  @P1 STG.E.U16 desc[UR12][R2.64+0x10], R124 ;  /* 0x0000107c02001986 */ /* 0x000fe2000c10150c */
[----:B------:R-:W-:Y:S01]  /*8e80*/  ISETP.GT.AND P1, PT, R0, 0x8, P4 ;  /* 0x000000080000780c */ /* 0x000fe20002724270 */
[----:B------:R-:W-:Y:S01]  /*8e90*/  FMUL R136, R136, R11 ;  /* 0x0000000b88887220 */ /* 0x000fe20000400000 */
[----:B------:R-:W-:Y:S01]  /*8ea0*/  F2FP.BF16.F32.PACK_AB R127, RZ, R127 ;  /* 0x0000007fff7f723e */ /* 0x000fe200000010ff */
[----:B------:R-:W-:Y:S01]  /*8eb0*/  @P2 STG.E.U16 desc[UR12][R2.64+0x12], R125 ;  /* 0x0000127d02002986 */ /* 0x000fe2000c10150c */
[----:B------:R-:W-:Y:S01]  /*8ec0*/  F2FP.BF16.F32.PACK_AB R128, RZ, R128 ;  /* 0x00000080ff80723e */ /* 0x000fe200000010ff */
[-C--:B------:R-:W-:Y:S01]  /*8ed0*/  FMUL R137, R137, R11.reuse ;  /* 0x0000000b89897220 */ /* 0x080fe20000400000 */
[----:B------:R-:W-:Y:S01]  /*8ee0*/  ISETP.GT.AND P2, PT, R10, 0x11, PT ;  /* 0x000000110a00780c */ /* 0x000fe20003f44270 */
[----:B------:R-:W-:Y:S01]  /*8ef0*/  @P0 STG.E.U16 desc[UR12][R4.64+0x10], R126 ;  /* 0x0000107e04000986 */ /* 0x000fe2000c10150c */
[----:B------:R-:W-:Y:S01]  /*8f00*/  ISETP.GT.AND P0, PT, R0, RZ, P3 ;  /* 0x000000ff0000720c */ /* 0x000fe20001f04270 */
[----:B------:R-:W-:Y:S01]  /*8f10*/  FMUL R138, R138, R11 ;  /* 0x0000000b8a8a7220 */ /* 0x000fe20000400000 */
[----:B------:R-:W-:Y:S01]  /*8f20*/  F2FP.BF16.F32.PACK_AB R129, RZ, R129 ;  /* 0x00000081ff81723e */ /* 0x000fe200000010ff */
[----:B------:R-:W-:Y:S01]  /*8f30*/  FMUL R139, R139, R11 ;  /* 0x0000000b8b8b7220 */ /* 0x000fe20000400000 */
[----:B------:R-:W-:Y:S01]  /*8f40*/  F2FP.BF16.F32.PACK_AB R130, RZ, R130 ;  /* 0x00000082ff82723e */ /* 0x000fe200000010ff */
[----:B------:R-:W-:Y:S01]  /*8f50*/  @P1 STG.E.U16 desc[UR12][R4.64+0x12], R127 ;  /* 0x0000127f04001986 */ /* 0x000fe2000c10150c */
[----:B------:R-:W-:Y:S01]  /*8f60*/  F2FP.BF16.F32.PACK_AB R131, RZ, R131 ;  /* 0x00000083ff83723e */ /* 0x000fe200000010ff */
[-C--:B------:R-:W-:Y:S01]  /*8f70*/  FMUL R140, R140, R11.reuse ;  /* 0x0000000b8c8c7220 */ /* 0x080fe20000400000 */
[----:B------:R-:W-:Y:S01]  /*8f80*/  SHF.L.U64.HI R13, R12, 0x7, R13 ;  /* 0x000000070c0d7819 */ /* 0x000fe2000001020d */
[-C--:B------:R-:W-:Y:S01]  /*8f90*/  FMUL R141, R141, R11.reuse ;  /* 0x0000000b8d8d7220 */ /* 0x080fe20000400000 */
[----:B------:R-:W-:Y:S01]  /*8fa0*/  LOP3.LUT R15, R9, 0x2, RZ, 0xfc, !PT ;  /* 0x00000002090f7812 */ /* 0x000fe200078efcff */
[-C--:B------:R-:W-:Y:S01]  /*8fb0*/  FMUL R142, R142, R11.reuse ;  /* 0x0000000b8e8e7220 */ /* 0x080fe20000400000 */
[----:B------:R-:W-:Y:S01]  /*8fc0*/  F2FP.BF16.F32.PACK_AB R132, RZ, R132 ;  /* 0x00000084ff84723e */ /* 0x000fe200000010ff */
[----:B------:R0:W-:Y:S01]  /*8fd0*/  @P0 STG.E.U16 desc[UR12][R2.64+0x20], R128 ;  /* 0x0000208002000986 */ /* 0x0001e2000c10150c */
[----:B------:R-:W-:Y:S01]  /*8fe0*/  ISETP.GT.AND P0, PT, R0, RZ, P2 ;  /* 0x000000ff0000720c */ /* 0x000fe20001704270 */
[-C--:B------:R-:W-:Y:S01]  /*8ff0*/  FMUL R143, R143, R11.reuse ;  /* 0x0000000b8f8f7220 */ /* 0x080fe20000400000 */
[----:B------:R-:W-:Y:S01]  /*9000*/  ISETP.GT.AND P1, PT, R10, 0x19, PT ;  /* 0x000000190a00780c */ /* 0x000fe20003f24270 */
[----:B------:R-:W-:Y:S01]  /*9010*/  FMUL R144, R144, R11 ;  /* 0x0000000b90907220 */ /* 0x000fe20000400000 */
[----:B------:R-:W-:Y:S01]  /*9020*/  F2FP.BF16.F32.PACK_AB R133, RZ, R133 ;  /* 0x00000085ff85723e */ /* 0x000fe200000010ff */
[-C--:B------:R-:W-:Y:S01]  /*9030*/  FMUL R145, R145, R11.reuse ;  /* 0x0000000b91917220 */ /* 0x080fe20000400000 */
[----:B------:R-:W-:Y:S01]  /*9040*/  F2FP.BF16.F32.PACK_AB R134, RZ, R134 ;  /* 0x00000086ff86723e */ /* 0x000fe200000010ff */
[----:B------:R-:W-:Y:S01]  /*9050*/  FMUL R146, R146, R11 ;  /* 0x0000000b92927220 */ /* 0x000fe20000400000 */
[----:B------:R-:W-:Y:S01]  /*9060*/  F2FP.BF16.F32.PACK_AB R135, RZ, R135 ;  /* 0x00000087ff87723e */ /* 0x000fe200000010ff */
[-C--:B------:R-:W-:Y:S01]  /*9070*/  FMUL R147, R147, R11.reuse ;  /* 0x0000000b93937220 */ /* 0x080fe20000400000 */
[----:B------:R-:W-:Y:S01]  /*9080*/  F2FP.BF16.F32.PACK_AB R136, RZ, R136 ;  /* 0x00000088ff88723e */ /* 0x000fe200000010ff */
[----:B------:R-:W-:Y:S01]  /*9090*/  FMUL R148, R148, R11 ;  /* 0x0000000b94947220 */ /* 0x000fe20000400000 */
[----:B------:R-:W-:Y:S01]  /*90a0*/  F2FP.BF16.F32.PACK_AB R137, RZ, R137 ;  /* 0x00000089ff89723e */ /* 0x000fe200000010ff */
[----:B------:R1:W-:Y:S01]  /*90b0*/  @P0 STG.E.U16 desc[UR12][R2.64+0x22], R129 ;  /* 0x0000228102000986 */ /* 0x0003e2000c10150c */
[----:B------:R-:W-:Y:S01]  /*90c0*/  ISETP.GT.AND P0, PT, R0, 0x8, P3 ;  /* 0x000000080000780c */ /* 0x000fe20001f04270 */
[-C--:B------:R-:W-:Y:S01]  /*90d0*/  FMUL R149, R149, R11.reuse ;  /* 0x0000000b95957220 */ /* 0x080fe20000400000 */
[----:B------:R-:W-:Y:S01]  /*90e0*/  F2FP.BF16.F32.PACK_AB R138, RZ, R138 ;  /* 0x0000008aff8a723e */ /* 0x000fe200000010ff */
[----:B------:R-:W-:Y:S01]  /*90f0*/  FMUL R150, R150, R11 ;  /* 0x0000000b96967220 */ /* 0x000fe20000400000 */
[----:B------:R-:W-:Y:S01]  /*9100*/  F2FP.BF16.F32.PACK_AB R139, RZ, R139 ;  /* 0x0000008bff8b723e */ /* 0x000fe200000010ff */
[-C--:B------:R-:W-:Y:S01]  /*9110*/  FMUL R151, R151, R11.reuse ;  /* 0x0000000b97977220 */ /* 0x080fe20000400000 */
[----:B------:R-:W-:Y:S01]  /*9120*/  ISETP.GT.AND P5, PT, R10, 0x28, PT ;  /* 0x000000280a00780c */ /* 0x000fe20003fa4270 */
[-C--:B------:R-:W-:Y:S01]  /*9130*/  FMUL R88, R88, R11.reuse ;  /* 0x0000000b58587220 */ /* 0x080fe20000400000 */
[----:B------:R-:W-:Y:S01]  /*9140*/  F2FP.BF16.F32.PACK_AB R140, RZ, R140 ;  /* 0x0000008cff8c723e */ /* 0x000fe200000010ff */
[-C--:B------:R-:W-:Y:S01]  /*9150*/  FMUL R89, R89, R11.reuse ;  /* 0x0000000b59597220 */ /* 0x080fe20000400000 */
[----:B------:R-:W-:Y:S01]  /*9160*/  ISETP.GT.AND P4, PT, R10, 0x29, PT ;  /* 0x000000290a00780c */ /* 0x000fe20003f84270 */
[----:B------:R-:W-:Y:S01]  /*9170*/  FMUL R90, R90, R11 ;  /* 0x0000000b5a5a7220 */ /* 0x000fe20000400000 */
[----:B------:R-:W-:Y:S01]  /*9180*/  F2FP.BF16.F32.PACK_AB R141, RZ, R141 ;  /* 0x0000008dff8d723e */ /* 0x000fe200000010ff */
[----:B------:R-:W-:Y:S01]  /*9190*/  @P0 STG.E.U16 desc[UR12][R4.64+0x20], R130 ;  /* 0x0000208204000986 */ /* 0x000fe2000c10150c */
[----:B------:R-:W-:Y:S01]  /*91a0*/  ISETP.GT.AND P0, PT, R0, 0x8, P2 ;  /* 0x000000080000780c */ /* 0x000fe20001704270 */
[-C--:B------:R-:W-:Y:S01]  /*91b0*/  FMUL R91, R91, R11.reuse ;  /* 0x0000000b5b5b7220 */ /* 0x080fe20000400000 */
[----:B------:R-:W-:Y:S01]  /*91c0*/  ISETP.GT.AND P2, PT, R10, 0x18, PT ;  /* 0x000000180a00780c */ /* 0x000fe20003f44270 */
        /* <DEDUP_REMOVED lines=8> */
[----:B------:R-:W-:Y:S01]  /*9250*/  FMUL R96, R96, R11 ;  /* 0x0000000b60607220 */ /* 0x000fe20000400000 */
[----:B------:R-:W-:Y:S01]  /*9260*/  F2FP.BF16.F32.PACK_AB R145, RZ, R145 ;  /* 0x00000091ff91723e */ /* 0x000fe200000010ff */
[----:B------:R-:W-:Y:S01]  /*9270*/  @P0 STG.E.U16 desc[UR12][R4.64+0x22], R131 ;  /* 0x0000228304000986 */ /* 0x000fe2000c10150c */
[----:B------:R-:W-:Y:S01]  /*9280*/  IADD3 R6, P0, R9, R2, RZ ;  /* 0x0000000209067210 */ /* 0x000fe20007f1e0ff */
[-C--:B------:R-:W-:Y:S01]  /*9290*/  FMUL R97, R97, R11.reuse ;  /* 0x0000000b61617220 */ /* 0x080fe20000400000 */
[----:B------:R-:W-:Y:S01]  /*92a0*/  F2FP.BF16.F32.PACK_AB R146, RZ, R146 ;  /* 0x00000092ff92723e */ /* 0x000fe200000010ff */
[----:B------:R-:W-:Y:S01]  /*92b0*/  FMUL R98, R98, R11 ;  /* 0x0000000b62627220 */ /* 0x000fe20000400000 */
[----:B------:R-:W-:Y:S01]  /*92c0*/  F2FP.BF16.F32.PACK_AB R147, RZ, R147 ;  /* 0x00000093ff93723e */ /* 0x000fe200000010ff */
[--C-:B------:R-:W-:Y:S01]  /*92d0*/  IMAD.X R7, R13, 0x1, R3.reuse, P0 ;  /* 0x000000010d077824 */ /* 0x100fe200000e0603 */
[----:B------:R-:W-:Y:S01]  /*92e0*/  IADD3 R18, P0, R15, R2, RZ ;  /* 0x000000020f127210 */ /* 0x000fe20007f1e0ff */
[-C--:B------:R-:W-:Y:S01]  /*92f0*/  FMUL R99, R99, R11.reuse ;  /* 0x0000000b63637220 */ /* 0x080fe20000400000 */
[----:B------:R-:W-:Y:S01]  /*9300*/  F2FP.BF16.F32.PACK_AB R148, RZ, R148 ;  /* 0x00000094ff94723e */ /* 0x000fe200000010ff */
[----:B------:R-:W-:Y:S01]  /*9310*/  FMUL R100, R100, R11 ;  /* 0x0000000b64647220 */ /* 0x000fe20000400000 */
[----:B------:R-:W-:Y:S01]  /*9320*/  F2FP.BF16.F32.PACK_AB R149, RZ, R149 ;  /* 0x00000095ff95723e */ /* 0x000fe200000010ff */
[----:B------:R-:W-:Y:S01]  /*9330*/  IMAD.X R19, R13, 0x1, R3, P0 ;  /* 0x000000010d137824 */ /* 0x000fe200000e0603 */
[----:B------:R-:W-:Y:S01]  /*9340*/  ISETP.GT.AND P0, PT, R0, RZ, P2 ;  /* 0x000000ff0000720c */ /* 0x000fe20001704270 */
[-C--:B------:R-:W-:Y:S01]  /*9350*/  FMUL R101, R101, R11.reuse ;  /* 0x0000000b65657220 */ /* 0x080fe20000400000 */
[----:B------:R-:W-:Y:S01]  /*9360*/  F2FP.BF16.F32.PACK_AB R150, RZ, R150 ;  /* 0x00000096ff96723e */ /* 0x000fe200000010ff */
[----:B------:R-:W-:Y:S01]  /*9370*/  FMUL R102, R102, R11 ;  /* 0x0000000b66667220 */ /* 0x000fe20000400000 */
[----:B------:R-:W-:Y:S01]  /*9380*/  F2FP.BF16.F32.PACK_AB R151, RZ, R151 ;  /* 0x00000097ff97723e */ /* 0x000fe200000010ff */
[-C--:B------:R-:W-:Y:S01]  /*9390*/  FMUL R103, R103, R11.reuse ;  /* 0x0000000b67677220 */ /* 0x080fe20000400000 */
[----:B------:R-:W-:Y:S01]  /*93a0*/  LOP3.LUT R21, R9, 0x10, RZ, 0xfc, !PT ;  /* 0x0000001009157812 */ /* 0x000fe200078efcff */
[-C--:B------:R-:W-:Y:S01]  /*93b0*/  FMUL R104, R104, R11.reuse ;  /* 0x0000000b68687220 */ /* 0x080fe20000400000 */
[----:B------:R-:W-:Y:S01]  /*93c0*/  F2FP.BF16.F32.PACK_AB R88, RZ, R88 ;  /* 0x00000058ff58723e */ /* 0x000fe200000010ff */
[-C--:B------:R-:W-:Y:S01]  /*93d0*/  FMUL R105, R105, R11.reuse ;  /* 0x0000000b69697220 */ /* 0x080fe20000400000 */
[----:B------:R-:W-:Y:S01]  /*93e0*/  LOP3.LUT R23, R9, 0x12, RZ, 0xfc, !PT ;  /* 0x0000001209177812 */ /* 0x000fe200078efcff */
[----:B------:R-:W-:Y:S01]  /*93f0*/  FMUL R106, R106, R11 ;  /* 0x0000000b6a6a7220 */ /* 0x000fe20000400000 */
[----:B------:R-:W-:Y:S01]  /*9400*/  F2FP.BF16.F32.PACK_AB R89, RZ, R89 ;  /* 0x00000059ff59723e */ /* 0x000fe200000010ff */
[----:B------:R-:W-:Y:S01]  /*9410*/  @P0 STG.E.U16 desc[UR12][R2.64+0x30], R132 ;  /* 0x0000308402000986 */ /* 0x000fe2000c10150c */
[----:B------:R-:W-:Y:S01]  /*9420*/  ISETP.GT.AND P0, PT, R0, RZ, P1 ;  /* 0x000000ff0000720c */ /* 0x000fe20000f04270 */
        /* <DEDUP_REMOVED lines=8> */
[-C--:B------:R-:W-:Y:S01]  /*94b0*/  FMUL R111, R111, R11.reuse ;  /* 0x0000000b6f6f7220 */ /* 0x080fe20000400000 */
[----:B------:R-:W-:Y:S01]  /*94c0*/  PRMT R8, R92, 0x7610, R8 ;  /* 0x000076105c087816 */ /* 0x000fe20000000008 */
[-C--:B------:R-:W-:Y:S01]  /*94d0*/  FMUL R112, R112, R11.reuse ;  /* 0x0000000b70707220 */ /* 0x080fe20000400000 */
[----:B------:R-:W-:Y:S01]  /*94e0*/  F2FP.BF16.F32.PACK_AB R94, RZ, R94 ;  /* 0x0000005eff5e723e */ /* 0x000fe200000010ff */
[----:B------:R-:W-:Y:S01]  /*94f0*/  @P0 STG.E.U16 desc[UR12][R2.64+0x32], R133 ;  /* 0x0000328502000986 */ /* 0x000fe2000c10150c */
[----:B------:R-:W-:Y:S01]  /*9500*/  ISETP.GT.AND P0, PT, R0, 0x8, P2 ;  /* 0x000000080000780c */ /* 0x000fe20001704270 */
        /* <DEDUP_REMOVED lines=26> */
[----:B------:R-:W-:Y:S01]  /*96b0*/  @P0 STG.E.U16 desc[UR12][R4.64+0x32], R135 ;  /* 0x0000328704000986 */ /* 0x000fe2000c10150c */
[----:B------:R-:W-:Y:S01]  /*96c0*/  ISETP.GT.AND P0, PT, R0, RZ, P2 ;  /* 0x000000ff0000720c */ /* 0x000fe20001704270 */
        /* <DEDUP_REMOVED lines=135> */
[----:B------:R-:W-:-:S02]  /*9f40*/  F2FP.BF16.F32.PACK_AB R33, RZ, R33 ;  /* 0x00000021ff21723e */ /* 0x000fc400000010ff */
[----:B------:R-:W-:Y:S01]  /*9f50*/  F2FP.BF16.F32.PACK_AB R34, RZ, R34 ;  /* 0x00000022ff22723e */ /* 0x000fe200000010ff */
[----:B------:R-:W-:Y:S01]  /*9f60*/  @P0 STG.E.U16 desc[UR12][R2.64+0x62], R145 ;  /* 0x0000629102000986 */ /* 0x000fe2000c10150c */
[----:B------:R-:W-:Y:S02]  /*9f70*/  ISETP.GT.AND P0, PT, R0, 0x8, P3 ;  /* 0x000000080000780c */ /* 0x000fe40001f04270 */
[----:B------:R-:W-:Y:S02]  /*9f80*/  F2FP.BF16.F32.PACK_AB R35, RZ, R35 ;  /* 0x00000023ff23723e */ /* 0x000fe400000010ff */
[----:B------:R-:W-:Y:S02]  /*9f90*/  F2FP.BF16.F32.PACK_AB R36, RZ, R36 ;  /* 0x00000024ff24723e */ /* 0x000fe400000010ff */
[----:B------:R-:W-:Y:S02]  /*9fa0*/  F2FP.BF16.F32.PACK_AB R37, RZ, R37 ;  /* 0x00000025ff25723e */ /* 0x000fe400000010ff */
[----:B------:R-:W-:-:S02]  /*9fb0*/  F2FP.BF16.F32.PACK_AB R38, RZ, R38 ;  /* 0x00000026ff26723e */ /* 0x000fc400000010ff */
[----:B------:R-:W-:Y:S02]  /*9fc0*/  F2FP.BF16.F32.PACK_AB R39, RZ, R39 ;  /* 0x00000027ff27723e */ /* 0x000fe400000010ff */
[----:B------:R-:W-:Y:S01]  /*9fd0*/  F2FP.BF16.F32.PACK_AB R40, RZ, R40 ;  /* 0x00000028ff28723e */ /* 0x000fe200000010ff */
[----:B------:R-:W-:Y:S01]  /*9fe0*/  @P0 STG.E.U16 desc[UR12][R4.64+0x60], R146 ;  /* 0x0000609204000986 */ /* 0x000fe2000c10150c */
[----:B------:R-:W-:Y:S02]  /*9ff0*/  ISETP.GT.AND P0, PT, R0, 0x8, P1 ;  /* 0x000000080000780c */ /* 0x000fe40000f04270 */
[----:B------:R-:W-:Y:S02]  /*a000*/  F2FP.BF16.F32.PACK_AB R41, RZ, R41 ;  /* 0x00000029ff29723e */ /* 0x000fe400000010ff */
[----:B------:R-:W-:Y:S02]  /*a010*/  F2FP.BF16.F32.PACK_AB R42, RZ, R42 ;  /* 0x0000002aff2a723e */ /* 0x000fe400000010ff */
[----:B------:R-:W-:-:S02]  /*a020*/  F2FP.BF16.F32.PACK_AB R43, RZ, R43 ;  /* 0x0000002bff2b723e */ /* 0x000fc400000010ff */
[----:B------:R-:W-:Y:S02]  /*a030*/  F2FP.BF16.F32.PACK_AB R44, RZ, R44 ;  /* 0x0000002cff2c723e */ /* 0x000fe400000010ff */
[----:B------:R-:W-:Y:S02]  /*a040*/  F2FP.BF16.F32.PACK_AB R45, RZ, R45 ;  /* 0x0000002dff2d723e */ /* 0x000fe400000010ff */
[----:B------:R-:W-:Y:S01]  /*a050*/  F2FP.BF16.F32.PACK_AB R46, RZ, R46 ;  /* 0x0000002eff2e723e */ /* 0x000fe200000010ff */
[----:B------:R-:W-:Y:S01]  /*a060*/  @P0 STG.E.U16 desc[UR12][R4.64+0x62], R147 ;  /* 0x0000629304000986 */ /* 0x000fe2000c10150c */
[----:B------:R-:W-:Y:S02]  /*a070*/  ISETP.GT.AND P0, PT, R0, RZ, P2 ;  /* 0x000000ff0000720c */ /* 0x000fe40001704270 */
[----:B------:R-:W-:Y:S02]  /*a080*/  F2FP.BF16.F32.PACK_AB R47, RZ, R47 ;  /* 0x0000002fff2f723e */ /* 0x000fe400000010ff */
[----:B------:R-:W-:-:S02]  /*a090*/  F2FP.BF16.F32.PACK_AB R48, RZ, R48 ;  /* 0x00000030ff30723e */ /* 0x000fc400000010ff */
[----:B------:R-:W-:Y:S02]  /*a0a0*/  F2FP.BF16.F32.PACK_AB R49, RZ, R49 ;  /* 0x00000031ff31723e */ /* 0x000fe400000010ff */
[----:B------:R-:W-:Y:S02]  /*a0b0*/  F2FP.BF16.F32.PACK_AB R50, RZ, R50 ;  /* 0x00000032ff32723e */ /* 0x000fe400000010ff */
[----:B------:R-:W-:Y:S02]  /*a0c0*/  F2FP.BF16.F32.PACK_AB R51, RZ, R51 ;  /* 0x00000033ff33723e */ /* 0x000fe400000010ff */
[----:B------:R-:W-:Y:S01]  /*a0d0*/  F2FP.BF16.F32.PACK_AB R52, RZ, R52 ;  /* 0x00000034ff34723e */ /* 0x000fe200000010ff */
[----:B------:R-:W-:Y:S01]  /*a0e0*/  @P0 STG.E.U16 desc[UR12][R2.64+0x70], R148 ;  /* 0x0000709402000986 */ /* 0x000fe2000c10150c */
[----:B------:R-:W-:Y:S02]  /*a0f0*/  ISETP.GT.AND P0, PT, R10, 0x39, PT ;  /* 0x000000390a00780c */ /* 0x000fe40003f04270 */
[----:B------:R-:W-:-:S02]  /*a100*/  F2FP.BF16.F32.PACK_AB R53, RZ, R53 ;  /* 0x00000035ff35723e */ /* 0x000fc400000010ff */
[----:B------:R-:W-:Y:S02]  /*a110*/  ISETP.GT.AND P6, PT, R0, RZ, P0 ;  /* 0x000000ff0000720c */ /* 0x000fe400007c4270 */
[----:B------:R-:W-:-:S11]  /*a120*/  F2FP.BF16.F32.PACK_AB R54, RZ, R54 ;  /* 0x00000036ff36723e */ /* 0x000fd600000010ff */
[----:B------:R-:W-:Y:S01]  /*a130*/  @P6 STG.E.U16 desc[UR12][R2.64+0x72], R149 ;  /* 0x0000729502006986 */ /* 0x000fe2000c10150c */
[----:B------:R-:W-:-:S13]  /*a140*/  ISETP.GT.AND P6, PT, R0, 0x8, P2 ;  /* 0x000000080000780c */ /* 0x000fda00017c4270 */
[----:B------:R-:W-:Y:S01]  /*a150*/  @P6 STG.E.U16 desc[UR12][R4.64+0x70], R150 ;  /* 0x0000709604006986 */ /* 0x000fe2000c10150c */
[----:B------:R-:W-:-:S13]  /*a160*/  ISETP.GT.AND P6, PT, R0, 0x8, P0 ;  /* 0x000000080000780c */ /* 0x000fda00007c4270 */
[----:B------:R-:W-:Y:S01]  /*a170*/  @P6 STG.E.U16 desc[UR12][R4.64+0x72], R151 ;  /* 0x0000729704006986 */ /* 0x000fe2000c10150c */
[----:B0-----:R-:W-:-:S05]  /*a180*/  IADD3 R128, P6, R21, R2, RZ ;  /* 0x0000000215807210 */ /* 0x001fca0007fde0ff */
[----:B-1----:R-:W-:Y:S01]  /*a190*/  IMAD.X R129, R13, 0x1, R3, P6 ;  /* 0x000000010d817824 */ /* 0x002fe200030e0603 */
[----:B------:R-:W-:-:S04]  /*a1a0*/  ISETP.GT.AND P6, PT, R10, RZ, PT ;  /* 0x000000ff0a00720c */ /* 0x000fc80003fc4270 */
[----:B------:R-:W-:-:S13]  /*a1b0*/  ISETP.GT.AND P6, PT, R0, 0x40, P6 ;  /* 0x000000400000780c */ /* 0x000fda00037c4270 */
[----:B------:R-:W-:Y:S01]  /*a1c0*/  @P6 STG.E.U16 desc[UR12][R6.64], R88 ;  /* 0x0000005806006986 */ /* 0x000fe2000c10150c */
[----:B------:R-:W-:-:S05]  /*a1d0*/  IADD3 R120, P6, R23, R2, RZ ;  /* 0x0000000217787210 */ /* 0x000fca0007fde0ff */
[----:B------:R-:W-:Y:S01]  /*a1e0*/  IMAD.X R121, R13, 0x1, R3, P6 ;  /* 0x000000010d797824 */ /* 0x000fe200030e0603 */
[----:B------:R-:W-:-:S04]  /*a1f0*/  ISETP.GT.AND P6, PT, R10, 0x1, PT ;  /* 0x000000010a00780c */ /* 0x000fc80003fc4270 */
[----:B------:R-:W-:-:S13]  /*a200*/  ISETP.GT.AND P6, PT, R0, 0x40, P6 ;  /* 0x000000400000780c */ /* 0x000fda00037c4270 */
[----:B------:R0:W-:Y:S01]  /*a210*/  @P6 STG.E.U16 desc[UR12][R18.64], R89 ;  /* 0x0000005912006986 */ /* 0x0001e2000c10150c */
[----:B------:R-:W-:-:S05]  /*a220*/  IADD3 R16, P6, R9, R4, RZ ;  /* 0x0000000409107210 */ /* 0x000fca0007fde0ff */
[----:B------:R-:W-:Y:S01]  /*a230*/  IMAD.X R17, R13, 0x1, R5, P6 ;  /* 0x000000010d117824 */ /* 0x000fe200030e0605 */
[----:B------:R-:W-:-:S04]  /*a240*/  ISETP.GT.AND P6, PT, R10, RZ, PT ;  /* 0x000000ff0a00720c */ /* 0x000fc80003fc4270 */
[----:B------:R-:W-:Y:S02]  /*a250*/  ISETP.GT.AND P6, PT, R0, 0x48, P6 ;  /* 0x000000480000780c */ /* 0x000fe400037c4270 */
[C---:B0-----:R-:W-:Y:S02]  /*a260*/  LOP3.LUT R19, R9.reuse, 0x20, RZ, 0xfc, !PT ;  /* 0x0000002009137812 */ /* 0x041fe400078efcff */
[----:B------:R-:W-:-:S09]  /*a270*/  LOP3.LUT R89, R9, 0x22, RZ, 0xfc, !PT ;  /* 0x0000002209597812 */ /* 0x000fd200078efcff */
        /* <DEDUP_REMOVED lines=8> */
[----:B------:R-:W-:-:S04]  /*a300*/  ISETP.GT.AND P6, PT, R10, 0x8, PT ;  /* 0x000000080a00780c */ /* 0x000fc80003fc4270 */
[----:B------:R-:W-:Y:S02]  /*a310*/  ISETP.GT.AND P6, PT, R0, 0x40, P6 ;  /* 0x000000400000780c */ /* 0x000fe400037c4270 */
[----:B0-----:R-:W-:-:S11]  /*a320*/  LOP3.LUT R91, R9, 0x30, RZ, 0xfc, !PT ;  /* 0x00000030095b7812 */ /* 0x001fd600078efcff */
[----:B------:R0:W-:Y:S01]  /*a330*/  @P6 STG.E.U16 desc[UR12][R128.64], R8 ;  /* 0x0000000880006986 */ /* 0x0001e2000c10150c */
[----:B------:R-:W-:-:S05]  /*a340*/  IADD3 R122, P6, R89, R2, RZ ;  /* 0x00000002597a7210 */ /* 0x000fca0007fde0ff */
[----:B------:R-:W-:Y:S01]  /*a350*/  IMAD.X R123, R13, 0x1, R3, P6 ;  /* 0x000000010d7b7824 */ /* 0x000fe200030e0603 */
[----:B------:R-:W-:-:S04]  /*a360*/  ISETP.GT.AND P6, PT, R10, 0x9, PT ;  /* 0x000000090a00780c */ /* 0x000fc80003fc4270 */
[----:B------:R-:W-:Y:S02]  /*a370*/  ISETP.GT.AND P6, PT, R0, 0x40, P6 ;  /* 0x000000400000780c */ /* 0x000fe400037c4270 */
[----:B0-----:R-:W-:-:S11]  /*a380*/  PRMT R8, R96, 0x7610, R8 ;  /* 0x0000761060087816 */ /* 0x001fd60000000008 */
[----:B------:R0:W-:Y:S01]  /*a390*/  @P6 STG.E.U16 desc[UR12][R120.64], R93 ;  /* 0x0000005d78006986 */ /* 0x0001e2000c10150c */
[----:B------:R-:W-:-:S05]  /*a3a0*/  IADD3 R92, P6, R21, R4, RZ ;  /* 0x00000004155c7210 */ /* 0x000fca0007fde0ff */
[----:B0-----:R-:W-:Y:S01]  /*a3b0*/  IMAD.X R93, R13, 0x1, R5, P6 ;  /* 0x000000010d5d7824 */ /* 0x001fe200030e0605 */
        /* <DEDUP_REMOVED lines=80> */
[----:B------:R-:W-:Y:S02]  /*a8c0*/  ISETP.GT.AND P6, PT, R0, 0x40, P5 ;  /* 0x000000400000780c */ /* 0x000fe40002fc4270 */
[----:B0-----:R-:W-:-:S11]  /*a8d0*/  LOP3.LUT R107, R9, 0x70, RZ, 0xfc, !PT ;  /* 0x00000070096b7812 */ /* 0x001fd600078efcff */
[----:B------:R-:W-:Y:S01]  /*a8e0*/  @P6 STG.E.U16 desc[UR12][R126.64], R8 ;  /* 0x000000087e006986 */ /* 0x000fe2000c10150c */
[----:B------:R-:W-:-:S05]  /*a8f0*/  IADD3 R122, P6, R105, R2, RZ ;  /* 0x00000002697a7210 */ /* 0x000fca0007fde0ff */
[----:B------:R-:W-:Y:S01]  /*a900*/  IMAD.X R123, R13, 0x1, R3, P6 ;  /* 0x000000010d7b7824 */ /* 0x000fe200030e0603 */
[----:B------:R-:W-:-:S13]  /*a910*/  ISETP.GT.AND P6, PT, R0, 0x40, P4 ;  /* 0x000000400000780c */ /* 0x000fda00027c4270 */
[----:B------:R0:W-:Y:S01]  /*a920*/  @P6 STG.E.U16 desc[UR12][R120.64], R109 ;  /* 0x0000006d78006986 */ /* 0x0001e2000c10150c */
[----:B------:R-:W-:-:S05]  /*a930*/  IADD3 R108, P6, R99, R4, RZ ;  /* 0x00000004636c7210 */ /* 0x000fca0007fde0ff */
[----:B0-----:R-:W-:Y:S01]  /*a940*/  IMAD.X R109, R13, 0x1, R5, P6 ;  /* 0x000000010d6d7824 */ /* 0x001fe200030e0605 */
[----:B------:R-:W-:-:S13]  /*a950*/  ISETP.GT.AND P6, PT, R0, 0x48, P5 ;  /* 0x000000480000780c */ /* 0x000fda0002fc4270 */
[----:B------:R0:W-:Y:S01]  /*a960*/  @P6 STG.E.U16 desc[UR12][R108.64], R110 ;  /* 0x0000006e6c006986 */ /* 0x0001e2000c10150c */
[----:B------:R-:W-:-:S05]  /*a970*/  IADD3 R126, P6, R101, R4, RZ ;  /* 0x00000004657e7210 */ /* 0x000fca0007fde0ff */
[----:B------:R-:W-:Y:S01]  /*a980*/  IMAD.X R127, R13, 0x1, R5, P6 ;  /* 0x000000010d7f7824 */ /* 0x000fe200030e0605 */
[----:B------:R-:W-:Y:S02]  /*a990*/  ISETP.GT.AND P6, PT, R0, 0x48, P4 ;  /* 0x000000480000780c */ /* 0x000fe400027c4270 */
[----:B0-----:R-:W-:-:S11]  /*a9a0*/  LOP3.LUT R109, R9, 0x72, RZ, 0xfc, !PT ;  /* 0x00000072096d7812 */ /* 0x001fd600078efcff */
[----:B------:R0:W-:Y:S01]  /*a9b0*/  @P6 STG.E.U16 desc[UR12][R126.64], R111 ;  /* 0x0000006f7e006986 */ /* 0x0001e2000c10150c */
[----:B------:R-:W-:-:S05]  /*a9c0*/  IADD3 R120, P6, R107, R2, RZ ;  /* 0x000000026b787210 */ /* 0x000fca0007fde0ff */
[----:B------:R-:W-:Y:S01]  /*a9d0*/  IMAD.X R121, R13, 0x1, R3, P6 ;  /* 0x000000010d797824 */ /* 0x000fe200030e0603 */
[----:B------:R-:W-:-:S13]  /*a9e0*/  ISETP.GT.AND P6, PT, R0, 0x40, P3 ;  /* 0x000000400000780c */ /* 0x000fda0001fc4270 */
        /* <DEDUP_REMOVED lines=13> */
[----:B-1----:R-:W-:-:S05]  /*aac0*/  IADD3 R112, P6, R107, R4, RZ ;  /* 0x000000046b707210 */ /* 0x002fca0007fde0ff */
[----:B--2---:R-:W-:Y:S01]  /*aad0*/  IMAD.X R113, R13, 0x1, R5, P6 ;  /* 0x000000010d717824 */ /* 0x004fe200030e0605 */
[----:B------:R-:W-:-:S13]  /*aae0*/  ISETP.GT.AND P6, PT, R0, 0x40, P2 ;  /* 0x000000400000780c */ /* 0x000fda00017c4270 */
[----:B------:R-:W-:Y:S01]  /*aaf0*/  @P6 STG.E.U16 desc[UR12][R120.64], R116 ;  /* 0x0000007478006986 */ /* 0x000fe2000c10150c */
[----:B------:R-:W-:-:S05]  /*ab00*/  IADD3 R4, P6, R109, R4, RZ ;  /* 0x000000046d047210 */ /* 0x000fca0007fde0ff */
[----:B------:R-:W-:Y:S01]  /*ab10*/  IMAD.X R5, R13, 0x1, R5, P6 ;  /* 0x000000010d057824 */ /* 0x000fe200030e0605 */
[----:B------:R-:W-:-:S13]  /*ab20*/  ISETP.GT.AND P6, PT, R0, 0x40, P0 ;  /* 0x000000400000780c */ /* 0x000fda00007c4270 */
[----:B------:R-:W-:Y:S01]  /*ab30*/  @P6 STG.E.U16 desc[UR12][R128.64], R117 ;  /* 0x0000007580006986 */ /* 0x000fe2000c10150c */
[----:B---3--:R-:W-:-:S05]  /*ab40*/  IADD3 R2, P6, R6, R9, RZ ;  /* 0x0000000906027210 */ /* 0x008fca0007fde0ff */
[----:B------:R-:W-:Y:S01]  /*ab50*/  IMAD.X R3, R7, 0x1, R13, P6 ;  /* 0x0000000107037824 */ /* 0x000fe200030e060d */
[----:B------:R-:W-:-:S13]  /*ab60*/  ISETP.GT.AND P6, PT, R0, 0x48, P2 ;  /* 0x000000480000780c */ /* 0x000fda00017c4270 */
[----:B------:R1:W-:Y:S01]  /*ab70*/  @P6 STG.E.U16 desc[UR12][R112.64], R118 ;  /* 0x0000007670006986 */ /* 0x0003e2000c10150c */
[----:B0-----:R-:W-:-:S05]  /*ab80*/  IADD3 R110, P6, R15, R6, RZ ;  /* 0x000000060f6e7210 */ /* 0x001fca0007fde0ff */
[----:B------:R-:W-:Y:S01]  /*ab90*/  IMAD.X R111, R7, 0x1, R13, P6 ;  /* 0x00000001076f7824 */ /* 0x000fe200030e060d */
[----:B------:R-:W-:-:S13]  /*aba0*/  ISETP.GT.AND P6, PT, R0, 0x48, P0 ;  /* 0x000000480000780c */ /* 0x000fda00007c4270 */
[----:B------:R0:W-:Y:S01]  /*abb0*/  @P6 STG.E.U16 desc[UR12][R4.64], R119 ;  /* 0x0000007704006986 */ /* 0x0001e2000c10150c */
[----:B------:R-:W-:-:S05]  /*abc0*/  IADD3 R114, P6, R21, R6, RZ ;  /* 0x0000000615727210 */ /* 0x000fca0007fde0ff */
[----:B------:R-:W-:Y:S01]  /*abd0*/  IMAD.X R115, R7, 0x1, R13, P6 ;  /* 0x0000000107737824 */ /* 0x000fe200030e060d */
[----:B------:R-:W-:-:S04]  /*abe0*/  ISETP.GT.AND P6, PT, R10, RZ, PT ;  /* 0x000000ff0a00720c */ /* 0x000fc80003fc4270 */
[----:B------:R-:W-:-:S13]  /*abf0*/  ISETP.GT.AND P6, PT, R0, 0x80, P6 ;  /* 0x000000800000780c */ /* 0x000fda00037c4270 */
[----:B------:R2:W-:Y:S01]  /*ac00*/  @P6 STG.E.U16 desc[UR12][R2.64], R56 ;  /* 0x0000003802006986 */ /* 0x0005e2000c10150c */
[----:B-1----:R-:W-:-:S05]  /*ac10*/  IADD3 R112, P6, R23, R6, RZ ;  /* 0x0000000617707210 */ /* 0x002fca0007fde0ff */
[----:B------:R-:W-:Y:S01]  /*ac20*/  IMAD.X R113, R7, 0x1, R13, P6 ;  /* 0x0000000107717824 */ /* 0x000fe200030e060d */
[----:B------:R-:W-:-:S04]  /*ac30*/  ISETP.GT.AND P6, PT, R10, 0x1, PT ;  /* 0x000000010a00780c */ /* 0x000fc80003fc4270 */
[----:B------:R-:W-:-:S13]  /*ac40*/  ISETP.GT.AND P6, PT, R0, 0x80, P6 ;  /* 0x000000800000780c */ /* 0x000fda00037c4270 */
[----:B------:R1:W-:Y:S01]  /*ac50*/  @P6 STG.E.U16 desc[UR12][R110.64], R57 ;  /* 0x000000396e006986 */ /* 0x0003e2000c10150c */
[----:B0-----:R-:W-:-:S05]  /*ac60*/  IADD3 R4, P6, R16, R9, RZ ;  /* 0x0000000910047210 */ /* 0x001fca0007fde0ff */
[----:B------:R-:W-:Y:S01]  /*ac70*/  IMAD.X R5, R17, 0x1, R13, P6 ;  /* 0x0000000111057824 */ /* 0x000fe200030e060d */
[----:B------:R-:W-:-:S04]  /*ac80*/  ISETP.GT.AND P6, PT, R10, RZ, PT ;  /* 0x000000ff0a00720c */ /* 0x000fc80003fc4270 */
[----:B------:R-:W-:-:S13]  /*ac90*/  ISETP.GT.AND P6, PT, R0, 0x88, P6 ;  /* 0x000000880000780c */ /* 0x000fda00037c4270 */
[----:B------:R-:W-:Y:S01]  /*aca0*/  @P6 STG.E.U16 desc[UR12][R4.64], R58 ;  /* 0x0000003a04006986 */ /* 0x000fe2000c10150c */
[----:B--2---:R-:W-:-:S05]  /*acb0*/  IADD3 R56, P6, R16, R15, RZ ;  /* 0x0000000f10387210 */ /* 0x004fca0007fde0ff */
[----:B-1----:R-:W-:Y:S01]  /*acc0*/  IMAD.X R57, R17, 0x1, R13, P6 ;  /* 0x0000000111397824 */ /* 0x002fe200030e060d */
[----:B------:R-:W-:-:S04]  /*acd0*/  ISETP.GT.AND P6, PT, R10, 0x1, PT ;  /* 0x000000010a00780c */ /* 0x000fc80003fc4270 */
[----:B------:R-:W-:-:S13]  /*ace0*/  ISETP.GT.AND P6, PT, R0, 0x88, P6 ;  /* 0x000000880000780c */ /* 0x000fda00037c4270 */
[----:B------:R0:W-:Y:S01]  /*acf0*/  @P6 STG.E.U16 desc[UR12][R56.64], R59 ;  /* 0x0000003b38006986 */ /* 0x0001e2000c10150c */
        /* <DEDUP_REMOVED lines=10> */
[----:B0-----:R-:W-:-:S05]  /*ada0*/  IADD3 R56, P6, R21, R16, RZ ;  /* 0x0000001015387210 */ /* 0x001fca0007fde0ff */
        /* <DEDUP_REMOVED lines=9> */
[----:B-1----:R-:W-:-:S05]  /*ae40*/  IADD3 R60, P6, R91, R6, RZ ;  /* 0x000000065b3c7210 */ /* 0x002fca0007fde0ff */
[----:B--2---:R-:W-:Y:S01]  /*ae50*/  IMAD.X R61, R7, 0x1, R13, P6 ;  /* 0x00000001073d7824 */ /* 0x004fe200030e060d */
[----:B------:R-:W-:-:S04]  /*ae60*/  ISETP.GT.AND P6, PT, R10, 0x10, PT ;  /* 0x000000100a00780c */ /* 0x000fc80003fc4270 */
[----:B------:R-:W-:-:S13]  /*ae70*/  ISETP.GT.AND P6, PT, R0, 0x80, P6 ;  /* 0x000000800000780c */ /* 0x000fda00037c4270 */
[----:B------:R1:W-:Y:S01]  /*ae80*/  @P6 STG.E.U16 desc[UR12][R110.64], R64 ;  /* 0x000000406e006986 */ /* 0x0003e2000c10150c */
[----:B0-----:R-:W-:-:S05]  /*ae90*/  IADD3 R62, P6, R93, R6, RZ ;  /* 0x000000065d3e7210 */ /* 0x001fca0007fde0ff */
[----:B---3--:R-:W-:Y:S01]  /*aea0*/  IMAD.X R63, R7, 0x1, R13, P6 ;  /* 0x00000001073f7824 */ /* 0x008fe200030e060d */
        /* <DEDUP_REMOVED lines=14> */
[----:B0-----:R-:W-:Y:S01]  /*af90*/  IMAD.X R65, R7, 0x1, R13, P6 ;  /* 0x0000000107417824 */ /* 0x001fe200030e060d */
[----:B------:R-:W-:-:S04]  /*afa0*/  ISETP.GT.AND P6, PT, R10, 0x18, PT ;  /* 0x000000180a00780c */ /* 0x000fc80003fc4270 */
[----:B------:R-:W-:-:S13]  /*afb0*/  ISETP.GT.AND P6, PT, R0, 0x80, P6 ;  /* 0x000000800000780c */ /* 0x000fda00037c4270 */
[----:B------:R0:W-:Y:S01]  /*afc0*/  @P6 STG.E.U16 desc[UR12][R60.64], R68 ;  /* 0x000000443c006986 */ /* 0x0001e2000c10150c */
[----:B--2---:R-:W-:-:S05]  /*afd0*/  IADD3 R66, P6, R97, R6, RZ ;  /* 0x0000000661427210 */ /* 0x004fca0007fde0ff */
        /* <DEDUP_REMOVED lines=19> */
[----:B-1----:R-:W-:-:S05]  /*b110*/  IADD3 R62, P6, R101, R6, RZ ;  /* 0x00000006653e7210 */ /* 0x002fca0007fde0ff */
[----:B------:R-:W-:Y:S01]  /*b120*/  IMAD.X R63, R7, 0x1, R13, P6 ;  /* 0x00000001073f7824 */ /* 0x000fe200030e060d */
[----:B------:R-:W-:-:S04]  /*b130*/  ISETP.GT.AND P6, PT, R10, 0x21, PT ;  /* 0x000000210a00780c */ /* 0x000fc80003fc4270 */
[----:B------:R-:W-:-:S13]  /*b140*/  ISETP.GT.AND P6, PT, R0, 0x80, P6 ;  /* 0x000000800000780c */ /* 0x000fda00037c4270 */
[----:B------:R1:W-:Y:S01]  /*b150*/  @P6 STG.E.U16 desc[UR12][R66.64], R73 ;  /* 0x0000004942006986 */ /* 0x0003e2000c10150c */
[----:B--2---:R-:W-:-:S05]  /*b160*/  IADD3 R56, P6, R95, R16, RZ ;  /* 0x000000105f387210 */ /* 0x004fca0007fde0ff */
[----:B------:R-:W-:Y:S01]  /*b170*/  IMAD.X R57, R17, 0x1, R13, P6 ;  /* 0x0000000111397824 */ /* 0x000fe200030e060d */
[----:B------:R-:W-:-:S04]  /*b180*/  ISETP.GT.AND P6, PT, R10, 0x20, PT ;  /* 0x000000200a00780c */ /* 0x000fc80003fc4270 */
[----:B------:R-:W-:-:S13]  /*b190*/  ISETP.GT.AND P6, PT, R0, 0x88, P6 ;  /* 0x000000880000780c */ /* 0x000fda00037c4270 */
[----:B------:R2:W-:Y:S01]  /*b1a0*/  @P6 STG.E.U16 desc[UR12][R56.64], R74 ;  /* 0x0000004a38006986 */ /* 0x0005e2000c10150c */
[----:B---3--:R-:W-:-:S05]  /*b1b0*/  IADD3 R58, P6, R97, R16, RZ ;  /* 0x00000010613a7210 */ /* 0x008fca0007fde0ff */
[----:B------:R-:W-:Y:S01]  /*b1c0*/  IMAD.X R59, R17, 0x1, R13, P6 ;  /* 0x00000001113b7824 */ /* 0x000fe200030e060d */
[----:B------:R-:W-:-:S04]  /*b1d0*/  ISETP.GT.AND P6, PT, R10, 0x21, PT ;  /* 0x000000210a00780c */ /* 0x000fc80003fc4270 */
[----:B------:R-:W-:-:S13]  /*b1e0*/  ISETP.GT.AND P6, PT, R0, 0x88, P6 ;  /* 0x000000880000780c */ /* 0x000fda00037c4270 */
[----:B------:R3:W-:Y:S01]  /*b1f0*/  @P6 STG.E.U16 desc[UR12][R58.64], R75 ;  /* 0x0000004b3a006986 */ /* 0x0007e2000c10150c */
[----:B0-----:R-:W-:-:S05]  /*b200*/  IADD3 R64, P6, R103, R6, RZ ;  /* 0x0000000667407210 */ /* 0x001fca0007fde0ff */
[----:B------:R-:W-:Y:S01]  /*b210*/  IMAD.X R65, R7, 0x1, R13, P6 ;  /* 0x0000000107417824 */ /* 0x000fe200030e060d */
[----:B------:R-:W-:-:S13]  /*b220*/  ISETP.GT.AND P6, PT, R0, 0x80, P5 ;  /* 0x000000800000780c */ /* 0x000fda0002fc4270 */
[----:B------:R0:W-:Y:S01]  /*b230*/  @P6 STG.E.U16 desc[UR12][R60.64], R76 ;  /* 0x0000004c3c006986 */ /* 0x0001e2000c10150c */
[----:B-1----:R-:W-:-:S05]  /*b240*/  IADD3 R66, P6, R105, R6, RZ ;  /* 0x0000000669427210 */ /* 0x002fca0007fde0ff */
[----:B------:R-:W-:Y:S01]  /*b250*/  IMAD.X R67, R7, 0x1, R13, P6 ;  /* 0x0000000107437824 */ /* 0x000fe200030e060d */
[----:B------:R-:W-:-:S13]  /*b260*/  ISETP.GT.AND P6, PT, R0, 0x80, P4 ;  /* 0x000000800000780c */ /* 0x000fda00027c4270 */
[----:B------:R1:W-:Y:S01]  /*b270*/  @P6 STG.E.U16 desc[UR12][R62.64], R77 ;  /* 0x0000004d3e006986 */ /* 0x0003e2000c10150c */
[----:B--2---:R-:W-:-:S05]  /*b280*/  IADD3 R56, P6, R99, R16, RZ ;  /* 0x0000001063387210 */ /* 0x004fca0007fde0ff */
[----:B------:R-:W-:Y:S01]  /*b290*/  IMAD.X R57, R17, 0x1, R13, P6 ;  /* 0x0000000111397824 */ /* 0x000fe200030e060d */
[----:B------:R-:W-:-:S13]  /*b2a0*/  ISETP.GT.AND P6, PT, R0, 0x88, P5 ;  /* 0x000000880000780c */ /* 0x000fda0002fc4270 */
[----:B------:R2:W-:Y:S01]  /*b2b0*/  @P6 STG.E.U16 desc[UR12][R56.64], R78 ;  /* 0x0000004e38006986 */ /* 0x0005e2000c10150c */
[----:B---3--:R-:W-:-:S05]  /*b2c0*/  IADD3 R58, P6, R101, R16, RZ ;  /* 0x00000010653a7210 */ /* 0x008fca0007fde0ff */
[----:B------:R-:W-:Y:S01]  /*b2d0*/  IMAD.X R59, R17, 0x1, R13, P6 ;  /* 0x00000001113b7824 */ /* 0x000fe200030e060d */
[----:B------:R-:W-:-:S13]  /*b2e0*/  ISETP.GT.AND P6, PT, R0, 0x88, P4 ;  /* 0x000000880000780c */ /* 0x000fda00027c4270 */
[----:B------:R3:W-:Y:S01]  /*b2f0*/  @P6 STG.E.U16 desc[UR12][R58.64], R79 ;  /* 0x0000004f3a006986 */ /* 0x0007e2000c10150c */
[----:B0-----:R-:W-:-:S05]  /*b300*/  IADD3 R60, P6, R107, R6, RZ ;  /* 0x000000066b3c7210 */ /* 0x001fca0007fde0ff */
[----:B------:R-:W-:Y:S01]  /*b310*/  IMAD.X R61, R7, 0x1, R13, P6 ;  /* 0x00000001073d7824 */ /* 0x000fe200030e060d */
[----:B------:R-:W-:-:S13]  /*b320*/  ISETP.GT.AND P6, PT, R0, 0x80, P3 ;  /* 0x000000800000780c */ /* 0x000fda0001fc4270 */
[----:B------:R-:W-:Y:S01]  /*b330*/  @P6 STG.E.U16 desc[UR12][R64.64], R80 ;  /* 0x0000005040006986 */ /* 0x000fe2000c10150c */
[----:B-1----:R-:W-:-:S05]  /*b340*/  IADD3 R62, P6, R109, R6, RZ ;  /* 0x000000066d3e7210 */ /* 0x002fca0007fde0ff */
[----:B------:R-:W-:Y:S01]  /*b350*/  IMAD.X R63, R7, 0x1, R13, P6 ;  /* 0x00000001073f7824 */ /* 0x000fe200030e060d */
[----:B------:R-:W-:-:S13]  /*b360*/  ISETP.GT.AND P6, PT, R0, 0x80, P1 ;  /* 0x000000800000780c */ /* 0x000fda0000fc4270 */
[----:B------:R-:W-:Y:S01]  /*b370*/  @P6 STG.E.U16 desc[UR12][R66.64], R81 ;  /* 0x0000005142006986 */ /* 0x000fe2000c10150c */
[----:B------:R-:W-:-:S05]  /*b380*/  IADD3 R6, P6, R103, R16, RZ ;  /* 0x0000001067067210 */ /* 0x000fca0007fde0ff */
        /* <DEDUP_REMOVED lines=15> */
[----:B------:R-:W-:-:S05]  /*b480*/  IADD3 R16, P6, R2, R9, RZ ;  /* 0x0000000902107210 */ /* 0x000fca0007fde0ff */
        /* <DEDUP_REMOVED lines=9> */
[----:B------:R-:W-:-:S04]  /*b520*/  ISETP.GT.AND P6, PT, R10, RZ, PT ;  /* 0x000000ff0a00720c */ /* 0x000fc80003fc4270 */
[----:B------:R-:W-:-:S13]  /*b530*/  ISETP.GT.AND P6, PT, R0, 0xc0, P6 ;  /* 0x000000c00000780c */ /* 0x000fda00037c4270 */
[----:B------:R2:W-:Y:S01]  /*b540*/  @P6 STG.E.U16 desc[UR12][R16.64], R24 ;  /* 0x0000001810006986 */ /* 0x0005e2000c10150c */
[----:B0-----:R-:W-:-:S05]  /*b550*/  IADD3 R58, P6, R2, R23, RZ ;  /* 0x00000017023a7210 */ /* 0x001fca0007fde0ff */
[----:B------:R-:W-:Y:S01]  /*b560*/  IMAD.X R59, R3, 0x1, R13, P6 ;  /* 0x00000001033b7824 */ /* 0x000fe200030e060d */
[----:B------:R-:W-:-:S04]  /*b570*/  ISETP.GT.AND P6, PT, R10, 0x1, PT ;  /* 0x000000010a00780c */ /* 0x000fc80003fc4270 */
[----:B------:R-:W-:-:S13]  /*b580*/  ISETP.GT.AND P6, PT, R0, 0xc0, P6 ;  /* 0x000000c00000780c */ /* 0x000fda00037c4270 */
[----:B------:R-:W-:Y:S01]  /*b590*/  @P6 STG.E.U16 desc[UR12][R56.64], R25 ;  /* 0x0000001938006986 */ /* 0x000fe2000c10150c */
[----:B-1----:R-:W-:-:S05]  /*b5a0*/  IADD3 R6, P6, R4, R9, RZ ;  /* 0x0000000904067210 */ /* 0x002fca0007fde0ff */
[----:B------:R-:W-:Y:S01]  /*b5b0*/  IMAD.X R7, R5, 0x1, R13, P6 ;  /* 0x0000000105077824 */ /* 0x000fe200030e060d */
[----:B------:R-:W-:-:S04]  /*b5c0*/  ISETP.GT.AND P6, PT, R10, RZ, PT ;  /* 0x000000ff0a00720c */ /* 0x000fc80003fc4270 */
        /* <DEDUP_REMOVED lines=11> */
[----:B------:R-:W-:Y:S01]  /*b680*/  @P6 STG.E.U16 desc[UR12][R60.64], R28 ;  /* 0x0000001c3c006986 */ /* 0x000fe2000c10150c */
[----:B--2---:R-:W-:-:S05]  /*b690*/  IADD3 R16, P6, R2, R89, RZ ;  /* 0x0000005902107210 */ /* 0x004fca0007fde0ff */
[----:B------:R-:W-:Y:S01]  /*b6a0*/  IMAD.X R17, R3, 0x1, R13, P6 ;  /* 0x0000000103117824 */ /* 0x000fe200030e060d */
[----:B------:R-:W-:-:S04]  /*b6b0*/  ISETP.GT.AND P6, PT, R10, 0x9, PT ;  /* 0x000000090a00780c */ /* 0x000fc80003fc4270 */
[----:B------:R-:W-:-:S13]  /*b6c0*/  ISETP.GT.AND P6, PT, R0, 0xc0, P6 ;  /* 0x000000c00000780c */ /* 0x000fda00037c4270 */
[----:B------:R-:W-:Y:S01]  /*b6d0*/  @P6 STG.E.U16 desc[UR12][R58.64], R29 ;  /* 0x0000001d3a006986 */ /* 0x000fe2000c10150c */
        /* <DEDUP_REMOVED lines=34> */
[----:B------:R-:W-:Y:S01]  /*b900*/  @P6 STG.E.U16 desc[UR12][R20.64], R36 ;  /* 0x0000002414006986 */ /* 0x000fe2000c10150c */
[----:B---3--:R-:W-:-:S05]  /*b910*/  IADD3 R16, P6, R2, R97, RZ ;  /* 0x0000006102107210 */ /* 0x008fca0007fde0ff */
        /* <DEDUP_REMOVED lines=23> */
[----:B------:R-:W-:Y:S01]  /*ba90*/  @P6 STG.E.U16 desc[UR12][R16.64], R41 ;  /* 0x0000002910006986 */ /* 0x000fe2000c10150c */
[----:B------:R-:W-:-:S04]  /*baa0*/  ISETP.GT.AND P6, PT, R10, 0x20, PT ;  /* 0x000000200a00780c */ /* 0x000fc80003fc4270 */
[----:B------:R-:W-:-:S13]  /*bab0*/  ISETP.GT.AND P6, PT, R0, 0xc8, P6 ;  /* 0x000000c80000780c */ /* 0x000fda00037c4270 */
[----:B------:R-:W-:Y:S01]  /*bac0*/  @P6 STG.E.U16 desc[UR12][R18.64], R42 ;  /* 0x0000002a12006986 */ /* 0x000fe2000c10150c */
[----:B------:R-:W-:-:S04]  /*bad0*/  ISETP.GT.AND P6, PT, R10, 0x21, PT ;  /* 0x000000210a00780c */ /* 0x000fc80003fc4270 */
[----:B------:R-:W-:-:S13]  /*bae0*/  ISETP.GT.AND P6, PT, R0, 0xc8, P6 ;  /* 0x000000c80000780c */ /* 0x000fda00037c4270 */
[----:B------:R0:W-:Y:S01]  /*baf0*/  @P6 STG.E.U16 desc[UR12][R6.64], R43 ;  /* 0x0000002b06006986 */ /* 0x0001e2000c10150c */
[----:B-1----:R-:W-:-:S05]  /*bb00*/  IADD3 R8, P6, R2, R99, RZ ;  /* 0x0000006302087210 */ /* 0x002fca0007fde0ff */
[----:B------:R-:W-:Y:S01]  /*bb10*/  IMAD.X R9, R3, 0x1, R13, P6 ;  /* 0x0000000103097824 */ /* 0x000fe200030e060d */
[C---:B------:R-:W-:Y:S02]  /*bb20*/  ISETP.GT.AND P6, PT, R0.reuse, 0xc0, P5 ;  /* 0x000000c00000780c */ /* 0x040fe40002fc4270 */
[----:B------:R-:W-:-:S11]  /*bb30*/  ISETP.GT.AND P5, PT, R0, 0xc8, P5 ;  /* 0x000000c80000780c */ /* 0x000fd60002fa4270 */
[----:B------:R1:W-:Y:S01]  /*bb40*/  @P6 STG.E.U16 desc[UR12][R8.64], R44 ;  /* 0x0000002c08006986 */ /* 0x0003e2000c10150c */
[----:B--2---:R-:W-:-:S05]  /*bb50*/  IADD3 R14, P6, R2, R101, RZ ;  /* 0x00000065020e7210 */ /* 0x004fca0007fde0ff */
[----:B------:R-:W-:Y:S01]  /*bb60*/  IMAD.X R15, R3, 0x1, R13, P6 ;  /* 0x00000001030f7824 */ /* 0x000fe200030e060d */
[C---:B------:R-:W-:Y:S02]  /*bb70*/  ISETP.GT.AND P6, PT, R0.reuse, 0xc0, P4 ;  /* 0x000000c00000780c */ /* 0x040fe400027c4270 */
[----:B------:R-:W-:-:S11]  /*bb80*/  ISETP.GT.AND P4, PT, R0, 0xc8, P4 ;  /* 0x000000c80000780c */ /* 0x000fd60002784270 */
[----:B------:R2:W-:Y:S01]  /*bb90*/  @P6 STG.E.U16 desc[UR12][R14.64], R45 ;  /* 0x0000002d0e006986 */ /* 0x0005e2000c10150c */
[----:B0-----:R-:W-:-:S05]  /*bba0*/  IADD3 R6, P6, R4, R99, RZ ;  /* 0x0000006304067210 */ /* 0x001fca0007fde0ff */
[----:B------:R-:W-:Y:S01]  /*bbb0*/  IMAD.X R7, R5, 0x1, R13, P6 ;  /* 0x0000000105077824 */ /* 0x000fe200030e060d */
[----:B-1----:R-:W-:-:S04]  /*bbc0*/  IADD3 R8, P6, R4, R101, RZ ;  /* 0x0000006504087210 */ /* 0x002fc80007fde0ff */
[----:B------:R0:W-:Y:S01]  /*bbd0*/  @P5 STG.E.U16 desc[UR12][R6.64], R46 ;  /* 0x0000002e06005986 */ /* 0x0001e2000c10150c */
[----:B------:R-:W-:Y:S01]  /*bbe0*/  ISETP.GT.AND P5, PT, R0, 0xc0, P3 ;  /* 0x000000c00000780c */ /* 0x000fe20001fa4270 */
[--C-:B------:R-:W-:Y:S01]  /*bbf0*/  IMAD.X R9, R5, 0x1, R13.reuse, P6 ;  /* 0x0000000105097824 */ /* 0x100fe200030e060d */
[----:B--2---:R-:W-:Y:S02]  /*bc00*/  IADD3 R14, P6, R2, R103, RZ ;  /* 0x00000067020e7210 */ /* 0x004fe40007fde0ff */
[C---:B------:R-:W-:Y:S02]  /*bc10*/  ISETP.GT.AND P3, PT, R0.reuse, 0xc8, P3 ;  /* 0x000000c80000780c */ /* 0x040fe40001f64270 */
[----:B------:R1:W-:Y:S01]  /*bc20*/  @P4 STG.E.U16 desc[UR12][R8.64], R47 ;  /* 0x0000002f08004986 */ /* 0x0003e2000c10150c */
[C---:B------:R-:W-:Y:S01]  /*bc30*/  ISETP.GT.AND P4, PT, R0.reuse, 0xc0, P1 ;  /* 0x000000c00000780c */ /* 0x040fe20000f84270 */
[----:B------:R-:W-:Y:S01]  /*bc40*/  IMAD.X R15, R3, 0x1, R13, P6 ;  /* 0x00000001030f7824 */ /* 0x000fe200030e060d */
[----:B------:R-:W-:-:S02]  /*bc50*/  ISETP.GT.AND P1, PT, R0, 0xc8, P1 ;  /* 0x000000c80000780c */ /* 0x000fc40000f24270 */
[-C--:B0-----:R-:W-:Y:S02]  /*bc60*/  IADD3 R6, P6, R2, R105.reuse, RZ ;  /* 0x0000006902067210 */ /* 0x081fe40007fde0ff */
[----:B------:R0:W-:Y:S03]  /*bc70*/  @P5 STG.E.U16 desc[UR12][R14.64], R48 ;  /* 0x000000300e005986 */ /* 0x0001e6000c10150c */
[--C-:B------:R-:W-:Y:S01]  /*bc80*/  IMAD.X R7, R3, 0x1, R13.reuse, P6 ;  /* 0x0000000103077824 */ /* 0x100fe200030e060d */
[C---:B------:R-:W-:Y:S02]  /*bc90*/  IADD3 R10, P6, R4.reuse, R105, RZ ;  /* 0x00000069040a7210 */ /* 0x040fe40007fde0ff */
[----:B-1----:R-:W-:Y:S02]  /*bca0*/  IADD3 R8, P5, R4, R103, RZ ;  /* 0x0000006704087210 */ /* 0x002fe40007fbe0ff */
[----:B------:R1:W-:Y:S01]  /*bcb0*/  @P4 STG.E.U16 desc[UR12][R6.64], R49 ;  /* 0x0000003106004986 */ /* 0x0003e2000c10150c */
[C-C-:B------:R-:W-:Y:S01]  /*bcc0*/  IMAD.X R11, R5.reuse, 0x1, R13.reuse, P6 ;  /* 0x00000001050b7824 */ /* 0x140fe200030e060d */
[C---:B------:R-:W-:Y:S01]  /*bcd0*/  ISETP.GT.AND P4, PT, R0.reuse, 0xc0, P2 ;  /* 0x000000c00000780c */ /* 0x040fe20001784270 */
[----:B------:R-:W-:Y:S01]  /*bce0*/  IMAD.X R9, R5, 0x1, R13, P5 ;  /* 0x0000000105097824 */ /* 0x000fe200028e060d */
[----:B------:R-:W-:-:S02]  /*bcf0*/  ISETP.GT.AND P5, PT, R0, 0xc0, P0 ;  /* 0x000000c00000780c */ /* 0x000fc400007a4270 */
[C---:B------:R-:W-:Y:S02]  /*bd00*/  ISETP.GT.AND P2, PT, R0.reuse, 0xc8, P2 ;  /* 0x000000c80000780c */ /* 0x040fe40001744270 */
[----:B------:R2:W-:Y:S01]  /*bd10*/  @P3 STG.E.U16 desc[UR12][R8.64], R50 ;  /* 0x0000003208003986 */ /* 0x0005e2000c10150c */
[----:B------:R-:W-:Y:S02]  /*bd20*/  ISETP.GT.AND P0, PT, R0, 0xc8, P0 ;  /* 0x000000c80000780c */ /* 0x000fe40000704270 */
[-C--:B0-----:R-:W-:Y:S01]  /*bd30*/  IADD3 R14, P3, R4, R107.reuse, RZ ;  /* 0x0000006b040e7210 */ /* 0x081fe20007f7e0ff */
[----:B------:R2:W-:Y:S01]  /*bd40*/  @P1 STG.E.U16 desc[UR12][R10.64], R51 ;  /* 0x000000330a001986 */ /* 0x0005e2000c10150c */
[C---:B-1----:R-:W-:Y:S02]  /*bd50*/  IADD3 R6, P6, R2.reuse, R107, RZ ;  /* 0x0000006b02067210 */ /* 0x042fe40007fde0ff */
[----:B------:R-:W-:Y:S01]  /*bd60*/  IADD3 R2, P1, R2, R109, RZ ;  /* 0x0000006d02027210 */ /* 0x000fe20007f3e0ff */
[----:B------:R-:W-:-:S02]  /*bd70*/  IMAD.X R15, R5, 0x1, R13, P3 ;  /* 0x00000001050f7824 */ /* 0x000fc400018e060d */
[C-C-:B------:R-:W-:Y:S01]  /*bd80*/  IMAD.X R7, R3.reuse, 0x1, R13.reuse, P6 ;  /* 0x0000000103077824 */ /* 0x140fe200030e060d */
[----:B------:R-:W-:Y:S01]  /*bd90*/  IADD3 R12, P6, R4, R109, RZ ;  /* 0x0000006d040c7210 */ /* 0x000fe20007fde0ff */
[----:B------:R-:W-:-:S03]  /*bda0*/  IMAD.X R3, R3, 0x1, R13, P1 ;  /* 0x0000000103037824 */ /* 0x000fc600008e060d */
[----:B------:R2:W-:Y:S04]  /*bdb0*/  @P4 STG.E.U16 desc[UR12][R6.64], R52 ;  /* 0x0000003406004986 */ /* 0x0005e8000c10150c */
[----:B------:R2:W-:Y:S04]  /*bdc0*/  @P5 STG.E.U16 desc[UR12][R2.64], R53 ;  /* 0x0000003502005986 */ /* 0x0005e8000c10150c */
[----:B------:R2:W-:Y:S01]  /*bdd0*/  @P2 STG.E.U16 desc[UR12][R14.64], R54 ;  /* 0x000000360e002986 */ /* 0x0005e2000c10150c */
[----:B------:R-:W-:Y:S05]  /*bde0*/  @!P0 EXIT ;  /* 0x000000000000894d */ /* 0x000fea0003800000 */
[----:B------:R-:W-:Y:S01]  /*bdf0*/  F2FP.BF16.F32.PACK_AB R55, RZ, R55 ;  /* 0x00000037ff37723e */ /* 0x000fe200000010ff */
[----:B------:R-:W-:-:S05]  /*be00*/  IMAD.X R13, R5, 0x1, R13, P6 ;  /* 0x00000001050d7824 */ /* 0x000fca00030e060d */
[----:B------:R-:W-:Y:S01]  /*be10*/  STG.E.U16 desc[UR12][R12.64], R55 ;  /* 0x000000370c007986 */ /* 0x000fe2000c10150c */
[----:B------:R-:W-:Y:S05]  /*be20*/  EXIT ;  /* 0x000000000000794d */ /* 0x000fea0003800000 */
.L_x_14:
[----:B------:R-:W-:-:S13]  /*be30*/  ISETP.NE.AND P0, PT, R7, RZ, PT ;  /* 0x000000ff0700720c */ /* 0x000fda0003f05270 */
[----:B------:R-:W-:Y:S05]  /*be40*/  @P0 EXIT ;  /* 0x000000000000094d */ /* 0x000fea0003800000 */
[----:B------:R-:W-:-:S13]  /*be50*/  ELECT P0, URZ, PT ;  /* 0x00000000003f782f */ /* 0x000fda0003800000 */
[----:B------:R-:W-:Y:S05]  /*be60*/  @!P0 BRA `(.L_x_249) ;  /* 0x0000000400c48947 */ /* 0x000fea0003800000 */
[----:B------:R-:W-:-:S13]  /*be70*/  ISETP.GE.AND P0, PT, R5, 0x1, PT ;  /* 0x000000010500780c */ /* 0x000fda0003f06270 */
[----:B------:R-:W-:Y:S05]  /*be80*/  @!P0 BRA `(.L_x_249) ;  /* 0x0000000400bc8947 */ /* 0x000fea0003800000 */
[----:B------:R-:W0:Y:S01]  /*be90*/  S2R R6, SR_CgaCtaId ;  /* 0x0000000000067919 */ /* 0x000e220000008800 */
[----:B------:R-:W-:Y:S01]  /*bea0*/  LOP3.LUT P0, RZ, R13, 0x1f, RZ, 0xc0, !PT ;  /* 0x0000001f0dff7812 */ /* 0x000fe2000780c0ff */
[----:B------:R-:W-:Y:S01]  /*beb0*/  IMAD.SHL.U32 R21, R12, 0x100, RZ ;  /* 0x000001000c157824 */ /* 0x000fe200078e00ff */
[C---:B------:R-:W-:Y:S01]  /*bec0*/  ISETP.NE.AND P1, PT, R0.reuse, RZ, PT ;  /* 0x000000ff0000720c */ /* 0x040fe20003f25270 */
[----:B------:R-:W-:Y:S01]  /*bed0*/  ULDC UR4, c[0x0][0x384] ;  /* 0x0000e10000047ab9 */ /* 0x000fe20000000800 */
[----:B------:R-:W-:Y:S01]  /*bee0*/  ISETP.NE.OR P0, PT, R0, RZ, !P0 ;  /* 0x000000ff0000720c */ /* 0x000fe20004705670 */
[----:B------:R-:W-:Y:S01]  /*bef0*/  ULDC UR5, c[0x0][0x388] ;  /* 0x0000e20000057ab9 */ /* 0x000fe20000000800 */
[----:B------:R-:W-:Y:S01]  /*bf00*/  LOP3.LUT R22, R4, 0x2, RZ, 0xfc, !PT ;  /* 0x0000000204167812 */ /* 0x000fe200078efcff */
[----:B------:R-:W-:Y:S01]  /*bf10*/  IMAD.MOV.U32 R7, RZ, RZ, 0x1 ;  /* 0x00000001ff077424 */ /* 0x000fe200078e00ff */
[----:B-----5:R-:W-:Y:S01]  /*bf20*/  CS2R R10, SRZ ;  /* 0x00000000000a7805 */ /* 0x020fe2000001ff00 */
[----:B------:R-:W-:-:S02]  /*bf30*/  IMAD.MOV.U32 R8, RZ, RZ, RZ ;  /* 0x000000ffff087224 */ /* 0x000fc400078e00ff */
[----:B------:R-:W-:Y:S02]  /*bf40*/  IMAD.MOV.U32 R13, RZ, RZ, RZ ;  /* 0x000000ffff0d7224 */ /* 0x000fe400078e00ff */
[C---:B0-----:R-:W-:Y:S02]  /*bf50*/  IMAD.SHL.U32 R2, R6.reuse, 0x20, RZ ;  /* 0x0000002006027824 */ /* 0x041fe400078e00ff */
[----:B------:R-:W-:Y:S02]  /*bf60*/  IMAD.SHL.U32 R0, R6, 0x400, RZ ;  /* 0x0000040006007824 */ /* 0x000fe400078e00ff */
[----:B------:R-:W-:Y:S01]  /*bf70*/  IMAD.HI.U32 R6, R21, UR4, RZ ;  /* 0x0000000415067c27 */ /* 0x000fe2000f8e00ff */
[----:B------:R-:W-:Y:S02]  /*bf80*/  LOP3.LUT R3, R2, 0x20, RZ, 0xc0, !PT ;  /* 0x0000002002037812 */ /* 0x000fe400078ec0ff */
[----:B------:R-:W-:Y:S01]  /*bf90*/  LOP3.LUT R0, R0, 0x400, RZ, 0xc0, !PT ;  /* 0x0000040000007812 */ /* 0x000fe200078ec0ff */
[----:B------:R-:W-:Y:S01]  /*bfa0*/  IMAD R2, R18, R19, RZ ;  /* 0x0000001312027224 */ /* 0x000fe200078e02ff */
[----:B------:R-:W-:Y:S01]  /*bfb0*/  SHF.R.U32.HI R6, RZ, UR5, R6 ;  /* 0x00000005ff067c19 */ /* 0x000fe20008011606 */
[----:B------:R-:W-:-:S02]  /*bfc0*/  IMAD R3, R16, 0x40, R3 ;  /* 0x0000004010037824 */ /* 0x000fc400078e0203 */
[----:B------:R-:W-:-:S07]  /*bfd0*/  IMAD R2, R9, R2, 0x1 ;  /* 0x0000000109027424 */ /* 0x000fce00078e0202 */
.L_x_253:
[----:B---3--:R-:W0:Y:S01]  /*bfe0*/  S2R R15, SR_CgaCtaId ;  /* 0x00000000000f7919 */ /* 0x008e220000008800 */
[----:B------:R-:W-:-:S04]  /*bff0*/  MOV R12, 0x400 ;  /* 0x00000400000c7802 */ /* 0x000fc80000000f00 */
[----:B0-----:R-:W-:Y:S02]  /*c000*/  LEA R20, R15, R12, 0x18 ;  /* 0x0000000c0f147211 */ /* 0x001fe400078ec0ff */
[----:B------:R-:W-:-:S03]  /*c010*/  SHF.L.U32 R12, R7, 0x1f, RZ ;  /* 0x0000001f070c7819 */ /* 0x000fc600000006ff */
[----:B------:R-:W-:-:S07]  /*c020*/  IMAD R15, R11, 0x8, R20 ;  /* 0x000000080b0f7824 */ /* 0x000fce00078e0214 */
.L_x_250:
[----:B0-----:R0:W1:Y:S02]  /*c030*/  SYNCS.PHASECHK.TRANS64.TRYWAIT P2, [R15+URZ+0x37058], R12 ;  /* 0x0370580c0f0075a7 */ /* 0x001064000804017f */
[----:B-1----:R-:W-:Y:S05]  /*c040*/  @!P2 NANOSLEEP.SYNCS 0x989680 ;  /* 0x009896800000a95d */ /* 0x002fea0003900000 */
[----:B------:R-:W1:Y:S02]  /*c050*/  @!P2 SYNCS.PHASECHK.TRANS64 P2, [R15+URZ+0x37058], R12 ;  /* 0x0370580c0f00a5a7 */ /* 0x000e64000804007f */
[----:B-1----:R-:W-:Y:S05]  /*c060*/  @!P2 BRA `(.L_x_250) ;  /* 0xfffffffc00f0a947 */ /* 0x002fea000383ffff */
[----:B0-----:R-:W0:Y:S02]  /*c070*/  @!P1 LDC R12, c[0x0][0x500] ;  /* 0x00014000ff0c9b82 */ /* 0x001e240000000800 */
[----:B0-----:R0:W-:Y:S02]  /*c080*/  @!P1 SYNCS.ARRIVE.TRANS64 RZ, [R15+URZ+0x37000], R12 ;  /* 0x0370000c0fff99a7 */ /* 0x0011e4000800003f */
[----:B0-----:R-:W-:-:S04]  /*c090*/  PRMT R12, R22, 0x9910, RZ ;  /* 0x00009910160c7816 */ /* 0x001fc800000000ff */
[----:B------:R-:W-:-:S13]  /*c0a0*/  ISETP.NE.AND P2, PT, R12, 0x2, PT ;  /* 0x000000020c00780c */ /* 0x000fda0003f45270 */
[----:B------:R-:W-:Y:S05]  /*c0b0*/  @P2 BRA `(.L_x_251) ;  /* 0x0000000000042947 */ /* 0x000fea0003800000 */
[----:B------:R-:W-:Y:S01]  /*c0c0*/  BPT.TRAP 0x1 ;  /* 0x000000040000795c */ /* 0x000fe20000300000 */
.L_x_251:
[----:B------:R-:W-:Y:S05]  /*c0d0*/  @P0 BRA `(.L_x_252) ;  /* 0x0000000000040947 */ /* 0x000fea0003800000 */
[----:B------:R-:W-:Y:S01]  /*c0e0*/  BPT.TRAP 0x1 ;  /* 0x000000040000795c */ /* 0x000fe20000300000 */
.L_x_252:
[----:B----4-:R-:W0:Y:S01]  /*c0f0*/  LDC R14, c[0x0][0x380] ;  /* 0x0000e000ff0e7b82 */ /* 0x010e220000000800 */
[----:B------:R-:W-:Y:S01]  /*c100*/  R2UR UR4, R6 ;  /* 0x00000000060472ca */ /* 0x000fe200000e0000 */
[----:B------:R-:W-:Y:S01]  /*c110*/  ULDC UR20, c[0x0][0x38c] ;  /* 0x0000e30000147ab9 */ /* 0x000fe20000000800 */
[----:B------:R-:W-:Y:S01]  /*c120*/  R2UR UR5, R21 ;  /* 0x00000000150572ca */ /* 0x000fe200000e0000 */
[----:B------:R-:W-:Y:S01]  /*c130*/  UISETP.NE.AND UP0, UPT, UR20, 0x1, UPT ;  /* 0x000000011400788c */ /* 0x000fe2000bf05270 */
[----:B------:R-:W-:Y:S01]  /*c140*/  IMAD R12, R11, 0x800, R0 ;  /* 0x000008000b0c7824 */ /* 0x000fe200078e0200 */
[C---:B------:R-:W-:Y:S01]  /*c150*/  R2UR UR18, R10.reuse ;  /* 0x000000000a1272ca */ /* 0x040fe200000e0000 */
[----:B------:R-:W-:Y:S01]  /*c160*/  VIADD R10, R10, 0x1 ;  /* 0x000000010a0a7836 */ /* 0x000fe20000000000 */
[----:B------:R-:W1:Y:S01]  /*c170*/  LDC.64 R16, c[0x0][0x3b8] ;  /* 0x0000ee00ff107b82 */ /* 0x000e620000000a00 */
[----:B------:R-:W-:Y:S01]  /*c180*/  IMAD R12, R12, 0x2, R20 ;  /* 0x000000020c0c7824 */ /* 0x000fe200078e0214 */
[----:B------:R-:W-:Y:S01]  /*c190*/  R2UR UR17, R15 ;  /* 0x000000000f1172ca */ /* 0x000fe200000e0000 */
[----:B------:R-:W-:Y:S01]  /*c1a0*/  VIADD R2, R2, 0xffffffff ;  /* 0xffffffff02027836 */ /* 0x000fe20000000000 */
[----:B------:R-:W-:Y:S01]  /*c1b0*/  R2UR UR9, R20 ;  /* 0x00000000140972ca */ /* 0x000fe200000e0000 */
[----:B------:R-:W-:Y:S01]  /*c1c0*/  ULDC.64 UR24, c[0x0][0x198] ;  /* 0x0000660000187ab9 */ /* 0x000fe20000000a00 */
[----:B------:R-:W-:Y:S01]  /*c1d0*/  R2UR UR8, R12 ;  /* 0x000000000c0872ca */ /* 0x000fe200000e0000 */
[----:B------:R-:W-:Y:S01]  /*c1e0*/  @UP0 ULDC.64 UR10, c[0x0][0x390] ;  /* 0x0000e400000a0ab9 */ /* 0x000fe20000000a00 */
[----:B------:R-:W1:Y:S01]  /*c1f0*/  LDC.64 R18, c[0x0][0x3d8] ;  /* 0x0000f600ff127b82 */ /* 0x000e620000000a00 */
[----:B------:R-:W-:Y:S01]  /*c200*/  R2UR UR16, R11 ;  /* 0x000000000b1072ca */ /* 0x000fe200000e0000 */
[----:B------:R-:W-:Y:S01]  /*c210*/  ULDC.64 UR14, c[0x0][0x3b0] ;  /* 0x0000ec00000e7ab9 */ /* 0x000fe20000000a00 */
[----:B------:R-:W-:Y:S01]  /*c220*/  R2UR UR12, R13 ;  /* 0x000000000d0c72ca */ /* 0x000fe200000e0000 */
[----:B------:R-:W-:Y:S01]  /*c230*/  ULDC.64 UR22, c[0x0][0x3d0] ;  /* 0x0000f40000167ab9 */ /* 0x000fe20000000a00 */
[----:B------:R-:W-:Y:S01]  /*c240*/  R2UR UR13, R8 ;  /* 0x00000000080d72ca */ /* 0x000fe200000e0000 */
[----:B------:R-:W-:Y:S01]  /*c250*/  USHF.L.U32 UR18, UR18, 0x5, URZ ;  /* 0x0000000512127899 */ /* 0x000fe2000800063f */
[----:B------:R-:W-:Y:S01]  /*c260*/  ISETP.GT.AND P5, PT, R2, 0x1, PT ;  /* 0x000000010200780c */ /* 0x000fe20003fa4270 */
[----:B------:R-:W-:Y:S01]  /*c270*/  UIADD3 UR17, UR17, 0x37000, URZ ;  /* 0x0003700011117890 */ /* 0x000fe2000fffe03f */
[----:B0-----:R-:W-:Y:S01]  /*c280*/  ISETP.NE.AND P2, PT, R14, 0x1, PT ;  /* 0x000000010e00780c */ /* 0x001fe20003f45270 */
[----:B------:R-:W-:Y:S01]  /*c290*/  VIADD R11, R11, 0x1 ;  /* 0x000000010b0b7836 */ /* 0x000fe20000000000 */
[----:B------:R-:W-:Y:S01]  /*c2a0*/  UIADD3 UR8, UR8, 0x2c000, URZ ;  /* 0x0002c00008087890 */ /* 0x000fe2000fffe03f */
[----:B------:R-:W-:-:S02]  /*c2b0*/  UMOV UR26, 0x30000 ;  /* 0x00030000001a7882 */ /* 0x000fc40000000000 */
[----:B------:R-:W-:Y:S01]  /*c2c0*/  ULEA UR16, UR16, UR9, 0xe ;  /* 0x0000000910107291 */ /* 0x000fe2000f8e703f */
[C---:B------:R-:W-:Y:S01]  /*c2d0*/  ISETP.NE.AND P4, PT, R11.reuse, 0xb, PT ;  /* 0x0000000b0b00780c */ /* 0x040fe20003f85270 */
[----:B------:R-:W-:Y:S01]  /*c2e0*/  UMOV UR28, 0x0 ;  /* 0x00000000001c7882 */ /* 0x000fe20000000000 */
[----:B------:R-:W-:Y:S01]  /*c2f0*/  UMOV UR29, 0x10000000 ;  /* 0x10000000001d7882 */ /* 0x000fe20000000000 */
[----:B------:R-:W-:Y:S01]  /*c300*/  UMOV UR9, UR17 ;  /* 0x0000001100097c82 */ /* 0x000fe20008000000 */
[----:B------:R-:W-:-:S03]  /*c310*/  SEL R11, R11, RZ, P4 ;  /* 0x000000ff0b0b7207 */ /* 0x000fc60002000000 */
[----:B------:R-:W-:Y:S01]  /*c320*/  @P2 IMAD.U32 R23, RZ, RZ, UR4 ;  /* 0x00000004ff172e24 */ /* 0x000fe2000f8e00ff */
[----:B------:R-:W-:Y:S01]  /*c330*/  UIADD3 UR4, UP1, UR24, 0xf0, URZ ;  /* 0x000000f018047890 */ /* 0x000fe2000ff3e03f */
[----:B-1----:R-:W-:Y:S01]  /*c340*/  IMAD R12, R13, R16, R18 ;  /* 0x000000100d0c7224 */ /* 0x002fe200078e0212 */
[----:B------:R-:W-:Y:S01]  /*c350*/  UIADD3 UR24, UP2, UR24, 0x1f0, URZ ;  /* 0x000001f018187890 */ /* 0x000fe2000ff5e03f */
[----:B------:R-:W-:Y:S01]  /*c360*/  IMAD R15, R8, R17, R19 ;  /* 0x00000011080f7224 */ /* 0x000fe200078e0213 */
[----:B------:R-:W-:Y:S02]  /*c370*/  @P2 R2UR UR5, R23 ;  /* 0x00000000170522ca */ /* 0x000fe400000e0000 */
[----:B------:R-:W0:Y:S01]  /*c380*/  LDC R23, c[0x0][0x3c8] ;  /* 0x0000f200ff177b82 */ /* 0x000e220000000800 */
[----:B------:R-:W-:Y:S02]  /*c390*/  ISETP.NE.AND P2, PT, R10, R9, PT ;  /* 0x000000090a00720c */ /* 0x000fe40003f45270 */
[----:B------:R-:W-:-:S02]  /*c3a0*/  PRMT R12, R12, 0x40, R15 ;  /* 0x000000400c0c7816 */ /* 0x000fc4000000000f */
[----:B------:R-:W-:Y:S02]  /*c3b0*/  SEL R16, RZ, 0x1, P4 ;  /* 0x00000001ff107807 */ /* 0x000fe40002000000 */
[----:B------:R-:W-:Y:S02]  /*c3c0*/  SEL R10, R10, RZ, P2 ;  /* 0x000000ff0a0a7207 */ /* 0x000fe40001000000 */
[----:B------:R-:W-:Y:S02]  /*c3d0*/  LOP3.LUT R7, R7, R16, RZ, 0x3c, !PT ;  /* 0x0000001007077212 */ /* 0x000fe400078e3cff */
[----:B------:R-:W-:Y:S02]  /*c3e0*/  UIADD3 UR6, -UR5, URZ, URZ ;  /* 0x0000003f05067290 */ /* 0x000fe4000fffe13f */
[----:B------:R-:W-:-:S04]  /*c3f0*/  UMOV UR21, UR5 ;  /* 0x0000000500157c82 */ /* 0x000fc80008000000 */
[----:B------:R-:W-:Y:S01]  /*c400*/  IMAD R14, R14, UR6, R21 ;  /* 0x000000060e0e7c24 */ /* 0x000fe2000f8e0215 */
[----:B------:R-:W-:-:S03]  /*c410*/  UIMAD.WIDE.U32 UR6, UR5, UR10, URZ ;  /* 0x0000000a050672a5 */ /* 0x000fc6000f8e003f */
[----:B------:R-:W-:Y:S01]  /*c420*/  UMOV UR10, UR18 ;  /* 0x00000012000a7c82 */ /* 0x000fe20008000000 */
[----:B------:R-:W-:Y:S01]  /*c430*/  @UP0 USHF.R.U32.HI UR21, URZ, UR11, UR7 ;  /* 0x0000000b3f150299 */ /* 0x000fe20008011607 */
[----:B------:R-:W-:Y:S01]  /*c440*/  R2UR UR19, R14 ;  /* 0x000000000e1372ca */ /* 0x000fe200000e0000 */
[----:B------:R-:W-:Y:S01]  /*c450*/  VIADD R14, R13, 0x1 ;  /* 0x000000010d0e7836 */ /* 0x000fe20000000000 */
[----:B------:R-:W-:Y:S01]  /*c460*/  R2UR UR7, R12 ;  /* 0x000000000c0772ca */ /* 0x000fe200000e0000 */
[----:B------:R-:W-:Y:S01]  /*c470*/  @P2 IMAD.MOV R14, RZ, RZ, R13 ;  /* 0x000000ffff0e2224 */ /* 0x000fe200078e020d */
[----:B------:R-:W-:Y:S01]  /*c480*/  UIADD3 UR6, -UR21, URZ, URZ ;  /* 0x0000003f15067290 */ /* 0x000fe2000fffe13f */
[----:B------:R-:W-:Y:S01]  /*c490*/  R2UR UR11, R3 ;  /* 0x00000000030b72ca */ /* 0x000fe200000e0000 */
[----:B------:R-:W-:Y:S02]  /*c4a0*/  VIADD R12, R8, 0x1 ;  /* 0x00000001080c7836 */ /* 0x000fe40000000000 */
[----:B------:R-:W-:Y:S01]  /*c4b0*/  UIMAD UR20, UR20, UR6, UR5 ;  /* 0x00000006141472a4 */ /* 0x000fe2000f8e0205 */
[----:B0-----:R-:W-:Y:S01]  /*c4c0*/  ISETP.NE.AND P3, PT, R14, R23, PT ;  /* 0x000000170e00720c */ /* 0x001fe20003f65270 */
[----:B------:R-:W-:-:S02]  /*c4d0*/  UIADD3.X UR5, URZ, UR25, URZ, UP1, !UPT ;  /* 0x000000193f057290 */ /* 0x000fc40008ffe43f */
[----:B------:R-:W-:Y:S01]  /*c4e0*/  UIMAD UR20, UR20, UR15, UR23 ;  /* 0x0000000f141472a4 */ /* 0x000fe2000f8e0217 */
[----:B------:R-:W-:Y:S01]  /*c4f0*/  SEL R13, R14, RZ, P3 ;  /* 0x000000ff0e0d7207 */ /* 0x000fe20001800000 */
[----:B------:R-:W-:Y:S02]  /*c500*/  UIMAD UR19, UR19, UR14, UR22 ;  /* 0x0000000e131372a4 */ /* 0x000fe4000f8e0216 */
[----:B------:R-:W-:Y:S02]  /*c510*/  UPRMT UR6, UR7, 0x5410, URZ ;  /* 0x0000541007067896 */ /* 0x000fe4000800003f */
[----:B------:R-:W-:-:S04]  /*c520*/  UIADD3.X UR25, URZ, UR25, URZ, UP2, !UPT ;  /* 0x000000193f197290 */ /* 0x000fc800097fe43f */
[----:B------:R-:W-:-:S03]  /*c530*/  @P3 IMAD.MOV R12, RZ, RZ, R8 ;  /* 0x000000ffff0c3224 */ /* 0x000fc600078e0208 */
[----:B------:R0:W-:Y:S01]  /*c540*/  UTMALDG.4D.IM2COL [UR16], [UR4], UR6 ;  /* 0x00000010040073b4 */ /* 0x0001e20008058006 */
[----:B------:R-:W-:Y:S01]  /*c550*/  IMAD.MOV.U32 R8, RZ, RZ, R12 ;  /* 0x000000ffff087224 */ /* 0x000fe200078e000c */
[----:B------:R0:W-:Y:S02]  /*c560*/  UTMALDG.4D.MULTICAST [UR8], [UR24], UR26, desc[UR28] ;  /* 0x00001c08180073b4 */ /* 0x0001e4000801981a */
[----:B0-----:R-:W-:Y:S05]  /*c570*/  @P5 BRA `(.L_x_253) ;  /* 0xfffffff800985947 */ /* 0x001fea000383ffff */
.L_x_249:
[----:B------:R-:W-:Y:S01]  /*c580*/  ISETP.GE.U32.AND P2, PT, R5, 0xb, PT ;  /* 0x0000000b0500780c */ /* 0x000fe20003f46070 */
[----:B------:R-:W-:Y:S05]  /*c590*/  WARPSYNC.ALL ;  /* 0x0000000000007948 */ /* 0x000fea0003800000 */
[----:B------:R-:W-:-:S07]  /*c5a0*/  ELECT P1, URZ, PT ;  /* 0x00000000003f782f */ /* 0x000fce0003820000 */
[----:B------:R-:W-:-:S05]  /*c5b0*/  @P2 IMAD.WIDE.U32 R2, R5, -0x45d1745d, RZ ;  /* 0xba2e8ba305022825 */ /* 0x000fca00078e00ff */
[----:B------:R-:W-:-:S04]  /*c5c0*/  @P2 SHF.R.U32.HI R0, RZ, 0x3, R3 ;  /* 0x00000003ff002819 */ /* 0x000fc80000011603 */
[----:B------:R-:W-:-:S04]  /*c5d0*/  @P2 LOP3.LUT R0, R0, 0x1, RZ, 0xc0, !PT ;  /* 0x0000000100002812 */ /* 0x000fc800078ec0ff */
[----:B------:R-:W-:Y:S01]  /*c5e0*/  @P2 ISETP.NE.U32.AND P0, PT, R0, 0x1, PT ;  /* 0x000000010000280c */ /* 0x000fe20003f05070 */
[----:B------:R-:W-:-:S12]  /*c5f0*/  @!P1 EXIT ;  /* 0x000000000000994d */ /* 0x000fd80003800000 */
[----:B------:R-:W-:Y:S01]  /*c600*/  LOP3.LUT R4, R4, 0x2, RZ, 0xfc, !PT ;  /* 0x0000000204047812 */ /* 0x000fe200078efcff */
[----:B------:R-:W-:Y:S01]  /*c610*/  IMAD.MOV.U32 R0, RZ, RZ, 0x1 ;  /* 0x00000001ff007424 */ /* 0x000fe200078e00ff */
[----:B------:R-:W-:Y:S02]  /*c620*/  @P2 ISETP.NE.U32.AND.EX P0, PT, RZ, RZ, PT, P0 ;  /* 0x000000ffff00220c */ /* 0x000fe40003f05100 */
[----:B------:R-:W-:Y:S02]  /*c630*/  ISETP.NE.AND P1, PT, R4, 0x3, PT ;  /* 0x000000030400780c */ /* 0x000fe40003f25270 */
[----:B------:R-:W-:-:S11]  /*c640*/  @P2 SEL R0, RZ, 0x1, !P0 ;  /* 0x00000001ff002807 */ /* 0x000fd60004000000 */
[----:B------:R-:W-:Y:S05]  /*c650*/  @!P1 BRA `(.L_x_254) ;  /* 0x0000000000049947 */ /* 0x000fea0003800000 */
[----:B------:R-:W-:Y:S01]  /*c660*/  BPT.TRAP 0x1 ;  /* 0x000000040000795c */ /* 0x000fe20000300000 */
.L_x_254:
[----:B------:R-:W0:Y:S01]  /*c670*/  S2R R7, SR_CgaCtaId ;  /* 0x0000000000077919 */ /* 0x000e220000008800 */
[----:B------:R-:W-:Y:S01]  /*c680*/  IMAD.WIDE.U32 R2, R5, -0x45d1745d, RZ ;  /* 0xba2e8ba305027825 */ /* 0x000fe200078e00ff */
[----:B------:R-:W-:-:S04]  /*c690*/  MOV R4, 0x400 ;  /* 0x0000040000047802 */ /* 0x000fc80000000f00 */
[----:B------:R-:W-:-:S05]  /*c6a0*/  SHF.R.U32.HI R2, RZ, 0x3, R3 ;  /* 0x00000003ff027819 */ /* 0x000fca0000011603 */
[----:B------:R-:W-:Y:S01]  /*c6b0*/  IMAD R5, R2, -0xb, R5 ;  /* 0xfffffff502057824 */ /* 0x000fe200078e0205 */
[----:B0-----:R-:W-:-:S05]  /*c6c0*/  LEA R4, R7, R4, 0x18 ;  /* 0x0000000407047211 */ /* 0x001fca00078ec0ff */
[----:B------:R-:W-:Y:S01]  /*c6d0*/  VIADD R2, R4, 0x37058 ;  /* 0x0003705804027836 */ /* 0x000fe20000000000 */
[----:B------:R-:W-:-:S03]  /*c6e0*/  SHF.L.U32 R4, R0, 0x1f, RZ ;  /* 0x0000001f00047819 */ /* 0x000fc600000006ff */
[----:B------:R-:W-:-:S07]  /*c6f0*/  IMAD R3, R5, 0x8, R2 ;  /* 0x0000000805037824 */ /* 0x000fce00078e0202 */
.L_x_255:
[----:B0-----:R0:W1:Y:S02]  /*c700*/  SYNCS.PHASECHK.TRANS64.TRYWAIT P0, [R3+URZ], R4 ;  /* 0x00000004030075a7 */ /* 0x001064000800017f */
[----:B-1----:R-:W-:Y:S05]  /*c710*/  @!P0 NANOSLEEP.SYNCS 0x989680 ;  /* 0x009896800000895d */ /* 0x002fea0003900000 */
[----:B------:R-:W1:Y:S02]  /*c720*/  @!P0 SYNCS.PHASECHK.TRANS64 P0, [R3+URZ], R4 ;  /* 0x00000004030085a7 */ /* 0x000e64000800007f */
[----:B-1----:R-:W-:Y:S05]  /*c730*/  @!P0 BRA `(.L_x_255) ;  /* 0xfffffffc00f08947 */ /* 0x002fea000383ffff */
[----:B------:R-:W-:-:S05]  /*c740*/  VIADD R5, R5, 0x1 ;  /* 0x0000000105057836 */ /* 0x000fca0000000000 */
[----:B------:R-:W-:-:S04]  /*c750*/  ISETP.NE.AND P0, PT, R5, 0xb, PT ;  /* 0x0000000b0500780c */ /* 0x000fc80003f05270 */
[----:B0-----:R-:W-:Y:S02]  /*c760*/  SEL R3, RZ, 0x1, P0 ;  /* 0x00000001ff037807 */ /* 0x001fe40000000000 */
[----:B------:R-:W-:Y:S02]  /*c770*/  SEL R5, R5, RZ, P0 ;  /* 0x000000ff05057207 */ /* 0x000fe40000000000 */
[----:B------:R-:W-:-:S03]  /*c780*/  LOP3.LUT R7, R0, R3, RZ, 0x3c, !PT ;  /* 0x0000000300077212 */ /* 0x000fc600078e3cff */
[----:B------:R-:W-:Y:S01]  /*c790*/  IMAD R0, R5, 0x8, R2 ;  /* 0x0000000805007824 */ /* 0x000fe200078e0202 */
[----:B------:R-:W-:-:S07]  /*c7a0*/  SHF.L.U32 R3, R7, 0x1f, RZ ;  /* 0x0000001f07037819 */ /* 0x000fce00000006ff */
.L_x_256:
        /* <DEDUP_REMOVED lines=11> */
.L_x_257:
        /* <DEDUP_REMOVED lines=11> */
.L_x_258:
        /* <DEDUP_REMOVED lines=11> */
.L_x_259:
        /* <DEDUP_REMOVED lines=11> */
.L_x_260:
        /* <DEDUP_REMOVED lines=11> */
.L_x_261:
        /* <DEDUP_REMOVED lines=11> */
.L_x_262:
        /* <DEDUP_REMOVED lines=11> */
.L_x_263:
        /* <DEDUP_REMOVED lines=11> */
.L_x_264:
        /* <DEDUP_REMOVED lines=11> */
.L_x_265:
[----:B0-----:R0:W1:Y:S02]  /*cde0*/  SYNCS.PHASECHK.TRANS64.TRYWAIT P0, [R5+URZ], R0 ;  /* 0x00000000050075a7 */ /* 0x001064000800017f */
[----:B-1----:R-:W-:Y:S05]  /*cdf0*/  @!P0 NANOSLEEP.SYNCS 0x989680 ;  /* 0x009896800000895d */ /* 0x002fea0003900000 */
[----:B------:R-:W1:Y:S02]  /*ce00*/  @!P0 SYNCS.PHASECHK.TRANS64 P0, [R5+URZ], R0 ;  /* 0x00000000050085a7 */ /* 0x000e64000800007f */
[----:B-1----:R-:W-:Y:S05]  /*ce10*/  @P0 EXIT ;  /* 0x000000000000094d */ /* 0x002fea0003800000 */
[----:B------:R-:W-:Y:S05]  /*ce20*/  BRA `(.L_x_265) ;  /* 0xfffffffc00ec7947 */ /* 0x000fea000383ffff */
.L_x_266:
[----:B------:R-:W-:-:S00]  /*ce30*/  BRA `(.L_x_266) ;  /* 0xfffffffc00fc7947 */ /* 0x000fc0000383ffff */
[----:B------:R-:W-:-:S00]  /*ce40*/  NOP ;  /* 0x0000000000007918 */ /* 0x000fc00000000000 */
        /* <DEDUP_REMOVED lines=11> */
.L_x_267:


//--------------------- .nv.shared._ZN7cutlass13device_kernelINS_4conv6kernel13ConvUniversalINS1_16ConvProblemShapeILNS1_8OperatorE0ELi2EEENS1_10collective14CollectiveConvINS1_46MainloopSm90TmaGmmaWarpSpecializedImplicitGemmILS5_0ELi11ELi2EN4cute5tupleIJNSA_1CILi2EEENSC_ILi1EEESE_EEENS1_36KernelImplicitTmaWarpSpecializedSm90ELi1EEENSB_IJNSC_ILi256EEENSC_ILi64EEENSB_IJNSC_ILi32EEEEEEEEENS_10bfloat16_tESN_NSA_8TiledMMAINSA_8MMA_AtomIJNSA_4SM904GMMA27MMA_64x64x16_F32BF16BF16_SSILNSR_5MajorE0ELST_0ELNSR_7ScaleInE1ELSU_1EEEEEENSA_6LayoutINSB_IJSE_SE_SE_EEENSB_IJNSC_ILi0EEESZ_SZ_EEEEENSB_IJNSA_10UnderscoreES12_S12_EEEEENS7_6detail26Sm90ImplicitGemmTileTraitsINSA_20SM90_TMA_LOAD_IM2COLENSA_14ComposedLayoutINSA_7SwizzleILi2ELi4ELi3EEENSA_18smem_ptr_flag_bitsILi16EEENSX_INSB_IJNSB_IJNSC_ILi8EEESK_EEENSB_IJSK_SE_EEENSB_IJSE_NSC_ILi11EEEEEEEEENSB_IJNSB_IJSK_SI_EEENSB_IJSE_SZ_EEENSB_IJSZ_NSC_ILi8192EEEEEEEEEEEEEvEENS16_INSA_23SM90_TMA_LOAD_MULTICASTENS18_IS1A_S1C_NSX_INSB_IJNSB_IJS1D_S1D_EEES1F_S1H_EEENSB_IJS1J_S1K_NSB_IJSZ_NSC_ILi2048EEEEEEEEEEEEEvEEEENS_8epilogue10collective6detail29Sm90TmaWarpSpecializedAdapterINS22_15DefaultEpilogueISN_NSB_IJNSB_IJlllEEESE_SZ_EEES27_NS21_6thread17LinearCombinationISN_Li1EffLNS28_9ScaleType4KindE0ELNS_15FloatRoundStyleE2ESN_EENS_4gemm15EpilogueDefaultEEEEEvvEEEEvNT_6ParamsE --------------------------
	.section	.nv.shared._ZN7cutlass13device_kernelINS_4conv6kernel13ConvUniversalINS1_16ConvProblemShapeILNS1_8OperatorE0ELi2EEENS1_10collective14CollectiveConvINS1_46MainloopSm90TmaGmmaWarpSpecializedImplicitGemmILS5_0ELi11ELi2EN4cute5tupleIJNSA_1CILi2EEENSC_ILi1EEESE_EEENS1_36KernelImplicitTmaWarpSpecializedSm90ELi1EEENSB_IJNSC_ILi256EEENSC_ILi64EEENSB_IJNSC_ILi32EEEEEEEEENS_10bfloat16_tESN_NSA_8TiledMMAINSA_8MMA_AtomIJNSA_4SM904GMMA27MMA_64x64x16_F32BF16BF16_SSILNSR_5MajorE0ELST_0ELNSR_7ScaleInE1ELSU_1EEEEEENSA_6LayoutINSB_IJSE_SE_SE_EEENSB_IJNSC_ILi0EEESZ_SZ_EEEEENSB_IJNSA_10UnderscoreES12_S12_EEEEENS7_6detail26Sm90ImplicitGemmTileTraitsINSA_20SM90_TMA_LOAD_IM2COLENSA_14ComposedLayoutINSA_7SwizzleILi2ELi4ELi3EEENSA_18smem_ptr_flag_bitsILi16EEENSX_INSB_IJNSB_IJNSC_ILi8EEESK_EEENSB_IJSK_SE_EEENSB_IJSE_NSC_ILi11EEEEEEEEENSB_IJNSB_IJSK_SI_EEENSB_IJSE_SZ_EEENSB_IJSZ_NSC_ILi8192EEEEEEEEEEEEEvEENS16_INSA_23SM90_TMA_LOAD_MULTICASTENS18_IS1A_S1C_NSX_INSB_IJNSB_IJS1D_S1D_EEES1F_S1H_EEENSB_IJS1J_S1K_NSB_IJSZ_NSC_ILi2048EEEEEEEEEEEEEvEEEENS_8epilogue10collective6detail29Sm90TmaWarpSpecializedAdapterINS22_15DefaultEpilogueISN_NSB_IJNSB_IJlllEEESE_SZ_EEES27_NS21_6thread17LinearCombinationISN_Li1EffLNS28_9ScaleType4KindE0ELNS_15FloatRoundStyleE2ESN_EENS_4gemm15EpilogueDefaultEEEEEvvEEEEvNT_6ParamsE,"aw",@nobits
	.sectionflags	@""
	.align	16
	.zero		1024


//--------------------- .nv.shared.reserved.0     --------------------------
	.section	.nv.shared.reserved.0,"aw",@nobits
	.weak		__nv_reservedSMEM_offset_0_alias
	.size		__nv_reservedSMEM_offset_0_alias, 0, 0
	.other		__nv_reservedSMEM_offset_0_alias,@"STO_CUDA_RESERVED_SHARED STV_DEFAULT"
__nv_reservedSMEM_offset_0_alias:
	.zero		0


//--------------------- .nv.global                --------------------------
	.section	.nv.global,"aw",@nobits
.nv.global:
	.type		_ZN39_INTERNAL_6115271d_4_k_cu_feac4d9d_29654cute1_E,@object
	.size		_ZN39_INTERNAL_6115271d_4_k_cu_feac4d9d_29654cute1_E,(_ZN39_INTERNAL_6115271d_4_k_cu_feac4d9d_29654cuda3std3__45__cpo6cbeginE - _ZN39_INTERNAL_6115271d_4_k_cu_feac4d9d_29654cute1_E)
_ZN39_INTERNAL_6115271d_4_k_cu_feac4d9d_29654cute1_E:
	.zero		1
	.type		_ZN39_INTERNAL_6115271d_4_k_cu_feac4d9d_29654cuda3std3__45__cpo6cbeginE,@object
	.size		_ZN39_INTERNAL_6115271d_4_k_cu_feac4d9d_29654cuda3std3__45__cpo6cbeginE,(_ZN39_INTERNAL_6115271d_4_k_cu_feac4d9d_29654cuda3std3__48in_placeE - _ZN39_INTERNAL_6115271d_4_k_cu_feac4d9d_29654cuda3std3__45__cpo6cbeginE)
_ZN39_INTERNAL_6115271d_4_k_cu_feac4d9d_29654cuda3std3__45__cpo6cbeginE:
	.zero		1
	.type		_ZN39_INTERNAL_6115271d_4_k_cu_feac4d9d_29654cuda3std3__48in_placeE,@object
	.size		_ZN39_INTERNAL_6115271d_4_k_cu_feac4d9d_29654cuda3std3__48in_placeE,(_ZN39_INTERNAL_6115271d_4_k_cu_feac4d9d_29654cuda3std6ranges3__45__cpo9iter_moveE - _ZN39_INTERNAL_6115271d_4_k_cu_feac4d9d_29654cuda3std3__48in_placeE)
_ZN39_INTERNAL_6115271d_4_k_cu_feac4d9d_29654cuda3std3__48in_placeE:
	.zero		1
	.type		_ZN39_INTERNAL_6115271d_4_k_cu_feac4d9d_29654cuda3std6ranges3__45__cpo9iter_moveE,@object
	.size		_ZN39_INTERNAL_6115271d_4_k_cu_feac4d9d_29654cuda3std6ranges3__45__cpo9iter_moveE,(_ZN39_INTERNAL_6115271d_4_k_cu_feac4d9d_29654cuda3std3__45__cpo5beginE - _ZN39_INTERNAL_6115271d_4_k_cu_feac4d9d_29654cuda3std6ranges3__45__cpo9iter_moveE)
_ZN39_INTERNAL_6115271d_4_k_cu_feac4d9d_29654cuda3std6ranges3__45__cpo9iter_moveE:
	.zero		1
	.type		_ZN39_INTERNAL_6115271d_4_k_cu_feac4d9d_29654cuda3std3__45__cpo5beginE,@object
	.size		_ZN39_INTERNAL_6115271d_4_k_cu_feac4d9d_29654cuda3std3__45__cpo5beginE,(_ZN39_INTERNAL_6115271d_4_k_cu_feac4d9d_29654cuda3std3__441_GLOBAL__N__6115271d_4_k_cu_feac4d9d_29656ignoreE - _ZN39_INTERNAL_6115271d_4_k_cu_feac4d9d_29654cuda3std3__45__cpo5beginE)
_ZN39_INTERNAL_6115271d_4_k_cu_feac4d9d_29654cuda3std3__45__cpo5beginE:
	.zero		1
	.type		_ZN39_INTERNAL_6115271d_4_k_cu_feac4d9d_29654cuda3std3__441_GLOBAL__N__6115271d_4_k_cu_feac4d9d_29656ignoreE,@object
	.size		_ZN39_INTERNAL_6115271d_4_k_cu_feac4d9d_29654cuda3std3__441_GLOBAL__N__6115271d_4_k_cu_feac4d9d_29656ignoreE,(_ZN39_INTERNAL_6115271d_4_k_cu_feac4d9d_29654cute7productE - _ZN39_INTERNAL_6115271d_4_k_cu_feac4d9d_29654cuda3std3__441_GLOBAL__N__6115271d_4_k_cu_feac4d9d_29656ignoreE)
_ZN39_INTERNAL_6115271d_4_k_cu_feac4d9d_29654cuda3std3__441_GLOBAL__N__6115271d_4_k_cu_feac4d9d_29656ignoreE:
	.zero		1
	.type		_ZN39_INTERNAL_6115271d_4_k_cu_feac4d9d_29654cute7productE,@object
	.size		_ZN39_INTERNAL_6115271d_4_k_cu_feac4d9d_29654cute7productE,(_ZN39_INTERNAL_6115271d_4_k_cu_feac4d9d_29654cuda3std3__45__cpo3endE - _ZN39_INTERNAL_6115271d_4_k_cu_feac4d9d_29654cute7productE)
_ZN39_INTERNAL_6115271d_4_k_cu_feac4d9d_29654cute7productE:
	.zero		1
	.type		_ZN39_INTERNAL_6115271d_4_k_cu_feac4d9d_29654cuda3std3__45__cpo3endE,@object
	.size		_ZN39_INTERNAL_6115271d_4_k_cu_feac4d9d_29654cuda3std3__45__cpo3endE,(_ZN39_INTERNAL_6115271d_4_k_cu_feac4d9d_29654cuda3std3__419piecewise_constructE - _ZN39_INTERNAL_6115271d_4_k_cu_feac4d9d_29654cuda3std3__45__cpo3endE)
_ZN39_INTERNAL_6115271d_4_k_cu_feac4d9d_29654cuda3std3__45__cpo3endE:
	.zero		1
	.type		_ZN39_INTERNAL_6115271d_4_k_cu_feac4d9d_29654cuda3std3__419piecewise_constructE,@object
	.size		_ZN39_INTERNAL_6115271d_4_k_cu_feac4d9d_29654cuda3std3__419piecewise_constructE,(_ZN39_INTERNAL_6115271d_4_k_cu_feac4d9d_29654cuda3std3__45__cpo4cendE - _ZN39_INTERNAL_6115271d_4_k_cu_feac4d9d_29654cuda3std3__419piecewise_constructE)
_ZN39_INTERNAL_6115271d_4_k_cu_feac4d9d_29654cuda3std3__419piecewise_constructE:
	.zero		1
	.type		_ZN39_INTERNAL_6115271d_4_k_cu_feac4d9d_29654cuda3std3__45__cpo4cendE,@object
	.size		_ZN39_INTERNAL_6115271d_4_k_cu_feac4d9d_29654cuda3std3__45__cpo4cendE,(_ZN39_INTERNAL_6115271d_4_k_cu_feac4d9d_29654cuda3std6ranges3__45__cpo4swapE - _ZN39_INTERNAL_6115271d_4_k_cu_feac4d9d_29654cuda3std3__45__cpo4cendE)
_ZN39_INTERNAL_6115271d_4_k_cu_feac4d9d_29654cuda3std3__45__cpo4cendE:
	.zero		1
	.type		_ZN39_INTERNAL_6115271d_4_k_cu_feac4d9d_29654cuda3std6ranges3__45__cpo4swapE,@object
	.size		_ZN39_INTERNAL_6115271d_4_k_cu_feac4d9d_29654cuda3std6ranges3__45__cpo4swapE,(.L_7 - _ZN39_INTERNAL_6115271d_4_k_cu_feac4d9d_29654cuda3std6ranges3__45__cpo4swapE)
_ZN39_INTERNAL_6115271d_4_k_cu_feac4d9d_29654cuda3std6ranges3__45__cpo4swapE:
	.zero		1
.L_7:


//--------------------- .nv.constant0._ZN7cutlass13device_kernelINS_4conv6kernel13ConvUniversalINS1_16ConvProblemShapeILNS1_8OperatorE0ELi2EEENS1_10collective14CollectiveConvINS1_46MainloopSm90TmaGmmaWarpSpecializedImplicitGemmILS5_0ELi11ELi2EN4cute5tupleIJNSA_1CILi2EEENSC_ILi1EEESE_EEENS1_36KernelImplicitTmaWarpSpecializedSm90ELi1EEENSB_IJNSC_ILi256EEENSC_ILi64EEENSB_IJNSC_ILi32EEEEEEEEENS_10bfloat16_tESN_NSA_8TiledMMAINSA_8MMA_AtomIJNSA_4SM904GMMA27MMA_64x64x16_F32BF16BF16_SSILNSR_5MajorE0ELST_0ELNSR_7ScaleInE1ELSU_1EEEEEENSA_6LayoutINSB_IJSE_SE_SE_EEENSB_IJNSC_ILi0EEESZ_SZ_EEEEENSB_IJNSA_10UnderscoreES12_S12_EEEEENS7_6detail26Sm90ImplicitGemmTileTraitsINSA_20SM90_TMA_LOAD_IM2COLENSA_14ComposedLayoutINSA_7SwizzleILi2ELi4ELi3EEENSA_18smem_ptr_flag_bitsILi16EEENSX_INSB_IJNSB_IJNSC_ILi8EEESK_EEENSB_IJSK_SE_EEENSB_IJSE_NSC_ILi11EEEEEEEEENSB_IJNSB_IJSK_SI_EEENSB_IJSE_SZ_EEENSB_IJSZ_NSC_ILi8192EEEEEEEEEEEEEvEENS16_INSA_23SM90_TMA_LOAD_MULTICASTENS18_IS1A_S1C_NSX_INSB_IJNSB_IJS1D_S1D_EEES1F_S1H_EEENSB_IJS1J_S1K_NSB_IJSZ_NSC_ILi2048EEEEEEEEEEEEEvEEEENS_8epilogue10collective6detail29Sm90TmaWarpSpecializedAdapterINS22_15DefaultEpilogueISN_NSB_IJNSB_IJlllEEESE_SZ_EEES27_NS21_6thread17LinearCombinationISN_Li1EffLNS28_9ScaleType4KindE0ELNS_15FloatRoundStyleE2ESN_EENS_4gemm15EpilogueDefaultEEEEEvvEEEEvNT_6ParamsE --------------------------
	.section	.nv.constant0._ZN7cutlass13device_kernelINS_4conv6kernel13ConvUniversalINS1_16ConvProblemShapeILNS1_8OperatorE0ELi2EEENS1_10collective14CollectiveConvINS1_46MainloopSm90TmaGmmaWarpSpecializedImplicitGemmILS5_0ELi11ELi2EN4cute5tupleIJNSA_1CILi2EEENSC_ILi1EEESE_EEENS1_36KernelImplicitTmaWarpSpecializedSm90ELi1EEENSB_IJNSC_ILi256EEENSC_ILi64EEENSB_IJNSC_ILi32EEEEEEEEENS_10bfloat16_tESN_NSA_8TiledMMAINSA_8MMA_AtomIJNSA_4SM904GMMA27MMA_64x64x16_F32BF16BF16_SSILNSR_5MajorE0ELST_0ELNSR_7ScaleInE1ELSU_1EEEEEENSA_6LayoutINSB_IJSE_SE_SE_EEENSB_IJNSC_ILi0EEESZ_SZ_EEEEENSB_IJNSA_10UnderscoreES12_S12_EEEEENS7_6detail26Sm90ImplicitGemmTileTraitsINSA_20SM90_TMA_LOAD_IM2COLENSA_14ComposedLayoutINSA_7SwizzleILi2ELi4ELi3EEENSA_18smem_ptr_flag_bitsILi16EEENSX_INSB_IJNSB_IJNSC_ILi8EEESK_EEENSB_IJSK_SE_EEENSB_IJSE_NSC_ILi11EEEEEEEEENSB_IJNSB_IJSK_SI_EEENSB_IJSE_SZ_EEENSB_IJSZ_NSC_ILi8192EEEEEEEEEEEEEvEENS16_INSA_23SM90_TMA_LOAD_MULTICASTENS18_IS1A_S1C_NSX_INSB_IJNSB_IJS1D_S1D_EEES1F_S1H_EEENSB_IJS1J_S1K_NSB_IJSZ_NSC_ILi2048EEEEEEEEEEEEEvEEEENS_8epilogue10collective6detail29Sm90TmaWarpSpecializedAdapterINS22_15DefaultEpilogueISN_NSB_IJNSB_IJlllEEESE_SZ_EEES27_NS21_6thread17LinearCombinationISN_Li1EffLNS28_9ScaleType4KindE0ELNS_15FloatRoundStyleE2ESN_EENS_4gemm15EpilogueDefaultEEEEEvvEEEEvNT_6ParamsE,"a",@progbits
	.sectionflags	@""
	.align	4
.nv.constant0._ZN7cutlass13device_kernelINS_4conv6kernel13ConvUniversalINS1_16ConvProblemShapeILNS1_8OperatorE0ELi2EEENS1_10collective14CollectiveConvINS1_46MainloopSm90TmaGmmaWarpSpecializedImplicitGemmILS5_0ELi11ELi2EN4cute5tupleIJNSA_1CILi2EEENSC_ILi1EEESE_EEENS1_36KernelImplicitTmaWarpSpecializedSm90ELi1EEENSB_IJNSC_ILi256EEENSC_ILi64EEENSB_IJNSC_ILi32EEEEEEEEENS_10bfloat16_tESN_NSA_8TiledMMAINSA_8MMA_AtomIJNSA_4SM904GMMA27MMA_64x64x16_F32BF16BF16_SSILNSR_5MajorE0ELST_0ELNSR_7ScaleInE1ELSU_1EEEEEENSA_6LayoutINSB_IJSE_SE_SE_EEENSB_IJNSC_ILi0EEESZ_SZ_EEEEENSB_IJNSA_10UnderscoreES12_S12_EEEEENS7_6detail26Sm90ImplicitGemmTileTraitsINSA_20SM90_TMA_LOAD_IM2COLENSA_14ComposedLayoutINSA_7SwizzleILi2ELi4ELi3EEENSA_18smem_ptr_flag_bitsILi16EEENSX_INSB_IJNSB_IJNSC_ILi8EEESK_EEENSB_IJSK_SE_EEENSB_IJSE_NSC_ILi11EEEEEEEEENSB_IJNSB_IJSK_SI_EEENSB_IJSE_SZ_EEENSB_IJSZ_NSC_ILi8192EEEEEEEEEEEEEvEENS16_INSA_23SM90_TMA_LOAD_MULTICASTENS18_IS1A_S1C_NSX_INSB_IJNSB_IJS1D_S1D_EEES1F_S1H_EEENSB_IJS1J_S1K_NSB_IJSZ_NSC_ILi2048EEEEEEEEEEEEEvEEEENS_8epilogue10collective6detail29Sm90TmaWarpSpecializedAdapterINS22_15DefaultEpilogueISN_NSB_IJNSB_IJlllEEESE_SZ_EEES27_NS21_6thread17LinearCombinationISN_Li1EffLNS28_9ScaleType4KindE0ELNS_15FloatRoundStyleE2ESN_EENS_4gemm15EpilogueDefaultEEEEEvvEEEEvNT_6ParamsE:
	.zero		1536


//--------------------- SYMBOLS --------------------------

	.type		.nv.reservedSmem.offset0,@object
	.size		.nv.reservedSmem.offset0,0x4
